//
// Generated by NVIDIA NVVM Compiler
//
// Compiler Build ID: CL-36424714
// Cuda compilation tools, release 13.0, V13.0.88
// Based on NVVM 20.0.0
//

.version 9.0
.target sm_100
.address_size 64

	// .globl	_Z7kernelAPiS_S_i
.const .align 4 .b8 X[40000];
.extern .shared .align 16 .b8 ax[];
.extern .shared .align 16 .b8 vx[];

.visible .entry _Z7kernelAPiS_S_i(
	.param .u64 .ptr .align 1 _Z7kernelAPiS_S_i_param_0,
	.param .u64 .ptr .align 1 _Z7kernelAPiS_S_i_param_1,
	.param .u64 .ptr .align 1 _Z7kernelAPiS_S_i_param_2,
	.param .u32 _Z7kernelAPiS_S_i_param_3
)
{
	.reg .pred 	%p<2>;
	.reg .b32 	%r<14>;
	.reg .b64 	%rd<13>;

	ld.param.u64 	%rd1, [_Z7kernelAPiS_S_i_param_0];
	ld.param.u64 	%rd2, [_Z7kernelAPiS_S_i_param_1];
	ld.param.u64 	%rd3, [_Z7kernelAPiS_S_i_param_2];
	ld.param.u32 	%r2, [_Z7kernelAPiS_S_i_param_3];
	mov.u32 	%r3, %tid.x;
	mov.u32 	%r4, %ctaid.x;
	mov.u32 	%r5, %ntid.x;
	mad.lo.s32 	%r1, %r4, %r5, %r3;
	mul.lo.s32 	%r6, %r2, %r2;
	setp.ge.s32 	%p1, %r1, %r6;
	@%p1 bra 	$L__BB0_2;
	cvta.to.global.u64 	%rd4, %rd1;
	cvta.to.global.u64 	%rd5, %rd2;
	cvta.to.global.u64 	%rd6, %rd3;
	div.s32 	%r7, %r1, %r2;
	mul.wide.s32 	%rd7, %r7, 4;
	add.s64 	%rd8, %rd6, %rd7;
	mul.wide.s32 	%rd9, %r1, 4;
	add.s64 	%rd10, %rd4, %rd9;
	ld.global.u32 	%r8, [%rd10];
	mul.lo.s32 	%r9, %r7, %r2;
	sub.s32 	%r10, %r1, %r9;
	mul.wide.s32 	%rd11, %r10, 4;
	add.s64 	%rd12, %rd5, %rd11;
	ld.global.u32 	%r11, [%rd12];
	mul.lo.s32 	%r12, %r11, %r8;
	atom.global.add.u32 	%r13, [%rd8], %r12;
$L__BB0_2:
	ret;

}
	// .globl	_Z7kernelxPiS_S_i
.visible .entry _Z7kernelxPiS_S_i(
	.param .u64 .ptr .align 1 _Z7kernelxPiS_S_i_param_0,
	.param .u64 .ptr .align 1 _Z7kernelxPiS_S_i_param_1,
	.param .u64 .ptr .align 1 _Z7kernelxPiS_S_i_param_2,
	.param .u32 _Z7kernelxPiS_S_i_param_3
)
{
	.reg .pred 	%p<12>;
	.reg .b32 	%r<155>;
	.reg .b64 	%rd<63>;

	ld.param.u64 	%rd12, [_Z7kernelxPiS_S_i_param_1];
	ld.param.u64 	%rd13, [_Z7kernelxPiS_S_i_param_2];
	ld.param.u32 	%r22, [_Z7kernelxPiS_S_i_param_3];
	cvta.to.global.u64 	%rd1, %rd13;
	mov.u32 	%r23, %tid.x;
	mov.u32 	%r24, %ctaid.x;
	mov.u32 	%r25, %ntid.x;
	mad.lo.s32 	%r1, %r24, %r25, %r23;
	setp.ge.s32 	%p1, %r1, %r22;
	setp.lt.s32 	%p2, %r22, 1;
	or.pred  	%p3, %p1, %p2;
	@%p3 bra 	$L__BB1_13;
	cvta.to.global.u64 	%rd14, %rd12;
	mul.wide.s32 	%rd15, %r1, 4;
	add.s64 	%rd2, %rd14, %rd15;
	add.s32 	%r27, %r22, -1;
	setp.lt.u32 	%p4, %r27, 15;
	mov.b32 	%r151, 0;
	@%p4 bra 	$L__BB1_4;
	and.b32  	%r151, %r22, 2147483632;
	neg.s32 	%r149, %r151;
	add.s64 	%rd61, %rd1, 32;
	mul.wide.u32 	%rd19, %r22, 4;
	shl.b32 	%r93, %r22, 4;
	mov.u32 	%r148, %r1;
$L__BB1_3:
	.pragma "nounroll";
	ld.param.u64 	%rd58, [_Z7kernelxPiS_S_i_param_0];
	cvta.to.global.u64 	%rd16, %rd58;
	mul.wide.s32 	%rd17, %r148, 4;
	add.s64 	%rd18, %rd16, %rd17;
	ld.global.u32 	%r29, [%rd18];
	ld.global.u32 	%r30, [%rd2];
	mul.lo.s32 	%r31, %r30, %r29;
	atom.global.add.u32 	%r32, [%rd61+-32], %r31;
	add.s64 	%rd20, %rd18, %rd19;
	ld.global.u32 	%r33, [%rd20];
	ld.global.u32 	%r34, [%rd2];
	mul.lo.s32 	%r35, %r34, %r33;
	atom.global.add.u32 	%r36, [%rd61+-28], %r35;
	add.s64 	%rd21, %rd20, %rd19;
	ld.global.u32 	%r37, [%rd21];
	ld.global.u32 	%r38, [%rd2];
	mul.lo.s32 	%r39, %r38, %r37;
	atom.global.add.u32 	%r40, [%rd61+-24], %r39;
	add.s64 	%rd22, %rd21, %rd19;
	ld.global.u32 	%r41, [%rd22];
	ld.global.u32 	%r42, [%rd2];
	mul.lo.s32 	%r43, %r42, %r41;
	atom.global.add.u32 	%r44, [%rd61+-20], %r43;
	add.s64 	%rd23, %rd22, %rd19;
	ld.global.u32 	%r45, [%rd23];
	ld.global.u32 	%r46, [%rd2];
	mul.lo.s32 	%r47, %r46, %r45;
	atom.global.add.u32 	%r48, [%rd61+-16], %r47;
	add.s64 	%rd24, %rd23, %rd19;
	ld.global.u32 	%r49, [%rd24];
	ld.global.u32 	%r50, [%rd2];
	mul.lo.s32 	%r51, %r50, %r49;
	atom.global.add.u32 	%r52, [%rd61+-12], %r51;
	add.s64 	%rd25, %rd24, %rd19;
	ld.global.u32 	%r53, [%rd25];
	ld.global.u32 	%r54, [%rd2];
	mul.lo.s32 	%r55, %r54, %r53;
	atom.global.add.u32 	%r56, [%rd61+-8], %r55;
	add.s64 	%rd26, %rd25, %rd19;
	ld.global.u32 	%r57, [%rd26];
	ld.global.u32 	%r58, [%rd2];
	mul.lo.s32 	%r59, %r58, %r57;
	atom.global.add.u32 	%r60, [%rd61+-4], %r59;
	add.s64 	%rd27, %rd26, %rd19;
	ld.global.u32 	%r61, [%rd27];
	ld.global.u32 	%r62, [%rd2];
	mul.lo.s32 	%r63, %r62, %r61;
	atom.global.add.u32 	%r64, [%rd61], %r63;
	add.s64 	%rd28, %rd27, %rd19;
	ld.global.u32 	%r65, [%rd28];
	ld.global.u32 	%r66, [%rd2];
	mul.lo.s32 	%r67, %r66, %r65;
	atom.global.add.u32 	%r68, [%rd61+4], %r67;
	add.s64 	%rd29, %rd28, %rd19;
	ld.global.u32 	%r69, [%rd29];
	ld.global.u32 	%r70, [%rd2];
	mul.lo.s32 	%r71, %r70, %r69;
	atom.global.add.u32 	%r72, [%rd61+8], %r71;
	add.s64 	%rd30, %rd29, %rd19;
	ld.global.u32 	%r73, [%rd30];
	ld.global.u32 	%r74, [%rd2];
	mul.lo.s32 	%r75, %r74, %r73;
	atom.global.add.u32 	%r76, [%rd61+12], %r75;
	add.s64 	%rd31, %rd30, %rd19;
	ld.global.u32 	%r77, [%rd31];
	ld.global.u32 	%r78, [%rd2];
	mul.lo.s32 	%r79, %r78, %r77;
	atom.global.add.u32 	%r80, [%rd61+16], %r79;
	add.s64 	%rd32, %rd31, %rd19;
	ld.global.u32 	%r81, [%rd32];
	ld.global.u32 	%r82, [%rd2];
	mul.lo.s32 	%r83, %r82, %r81;
	atom.global.add.u32 	%r84, [%rd61+20], %r83;
	add.s64 	%rd33, %rd32, %rd19;
	ld.global.u32 	%r85, [%rd33];
	ld.global.u32 	%r86, [%rd2];
	mul.lo.s32 	%r87, %r86, %r85;
	atom.global.add.u32 	%r88, [%rd61+24], %r87;
	add.s64 	%rd34, %rd33, %rd19;
	ld.global.u32 	%r89, [%rd34];
	ld.global.u32 	%r90, [%rd2];
	mul.lo.s32 	%r91, %r90, %r89;
	atom.global.add.u32 	%r92, [%rd61+28], %r91;
	add.s32 	%r149, %r149, 16;
	add.s32 	%r148, %r148, %r93;
	add.s64 	%rd61, %rd61, 64;
	setp.ne.s32 	%p5, %r149, 0;
	@%p5 bra 	$L__BB1_3;
$L__BB1_4:
	and.b32  	%r9, %r22, 15;
	setp.eq.s32 	%p6, %r9, 0;
	@%p6 bra 	$L__BB1_13;
	ld.param.u64 	%rd60, [_Z7kernelxPiS_S_i_param_2];
	ld.param.u64 	%rd59, [_Z7kernelxPiS_S_i_param_0];
	cvta.to.global.u64 	%rd6, %rd59;
	cvta.to.global.u64 	%rd7, %rd60;
	and.b32  	%r10, %r22, 7;
	setp.lt.u32 	%p7, %r9, 8;
	@%p7 bra 	$L__BB1_7;
	mul.wide.u32 	%rd35, %r151, 4;
	add.s64 	%rd36, %rd7, %rd35;
	mad.lo.s32 	%r94, %r151, %r22, %r1;
	mul.wide.s32 	%rd37, %r94, 4;
	add.s64 	%rd38, %rd6, %rd37;
	ld.global.u32 	%r95, [%rd38];
	ld.global.u32 	%r96, [%rd2];
	mul.lo.s32 	%r97, %r96, %r95;
	atom.global.add.u32 	%r98, [%rd36], %r97;
	mul.wide.u32 	%rd39, %r22, 4;
	add.s64 	%rd40, %rd38, %rd39;
	ld.global.u32 	%r99, [%rd40];
	ld.global.u32 	%r100, [%rd2];
	mul.lo.s32 	%r101, %r100, %r99;
	atom.global.add.u32 	%r102, [%rd36+4], %r101;
	add.s64 	%rd41, %rd40, %rd39;
	ld.global.u32 	%r103, [%rd41];
	ld.global.u32 	%r104, [%rd2];
	mul.lo.s32 	%r105, %r104, %r103;
	atom.global.add.u32 	%r106, [%rd36+8], %r105;
	add.s64 	%rd42, %rd41, %rd39;
	ld.global.u32 	%r107, [%rd42];
	ld.global.u32 	%r108, [%rd2];
	mul.lo.s32 	%r109, %r108, %r107;
	atom.global.add.u32 	%r110, [%rd36+12], %r109;
	add.s64 	%rd43, %rd42, %rd39;
	ld.global.u32 	%r111, [%rd43];
	ld.global.u32 	%r112, [%rd2];
	mul.lo.s32 	%r113, %r112, %r111;
	atom.global.add.u32 	%r114, [%rd36+16], %r113;
	add.s64 	%rd44, %rd43, %rd39;
	ld.global.u32 	%r115, [%rd44];
	ld.global.u32 	%r116, [%rd2];
	mul.lo.s32 	%r117, %r116, %r115;
	atom.global.add.u32 	%r118, [%rd36+20], %r117;
	add.s64 	%rd45, %rd44, %rd39;
	ld.global.u32 	%r119, [%rd45];
	ld.global.u32 	%r120, [%rd2];
	mul.lo.s32 	%r121, %r120, %r119;
	atom.global.add.u32 	%r122, [%rd36+24], %r121;
	add.s64 	%rd46, %rd45, %rd39;
	ld.global.u32 	%r123, [%rd46];
	ld.global.u32 	%r124, [%rd2];
	mul.lo.s32 	%r125, %r124, %r123;
	atom.global.add.u32 	%r126, [%rd36+28], %r125;
	add.s32 	%r151, %r151, 8;
$L__BB1_7:
	setp.eq.s32 	%p8, %r10, 0;
	@%p8 bra 	$L__BB1_13;
	and.b32  	%r13, %r22, 3;
	setp.lt.u32 	%p9, %r10, 4;
	@%p9 bra 	$L__BB1_10;
	mul.wide.u32 	%rd47, %r151, 4;
	add.s64 	%rd48, %rd7, %rd47;
	mad.lo.s32 	%r127, %r151, %r22, %r1;
	mul.wide.s32 	%rd49, %r127, 4;
	add.s64 	%rd50, %rd6, %rd49;
	ld.global.u32 	%r128, [%rd50];
	ld.global.u32 	%r129, [%rd2];
	mul.lo.s32 	%r130, %r129, %r128;
	atom.global.add.u32 	%r131, [%rd48], %r130;
	mul.wide.u32 	%rd51, %r22, 4;
	add.s64 	%rd52, %rd50, %rd51;
	ld.global.u32 	%r132, [%rd52];
	ld.global.u32 	%r133, [%rd2];
	mul.lo.s32 	%r134, %r133, %r132;
	atom.global.add.u32 	%r135, [%rd48+4], %r134;
	add.s64 	%rd53, %rd52, %rd51;
	ld.global.u32 	%r136, [%rd53];
	ld.global.u32 	%r137, [%rd2];
	mul.lo.s32 	%r138, %r137, %r136;
	atom.global.add.u32 	%r139, [%rd48+8], %r138;
	add.s64 	%rd54, %rd53, %rd51;
	ld.global.u32 	%r140, [%rd54];
	ld.global.u32 	%r141, [%rd2];
	mul.lo.s32 	%r142, %r141, %r140;
	atom.global.add.u32 	%r143, [%rd48+12], %r142;
	add.s32 	%r151, %r151, 4;
$L__BB1_10:
	setp.eq.s32 	%p10, %r13, 0;
	@%p10 bra 	$L__BB1_13;
	mad.lo.s32 	%r154, %r151, %r22, %r1;
	mul.wide.u32 	%rd55, %r151, 4;
	add.s64 	%rd62, %rd7, %rd55;
	neg.s32 	%r153, %r13;
$L__BB1_12:
	.pragma "nounroll";
	mul.wide.s32 	%rd56, %r154, 4;
	add.s64 	%rd57, %rd6, %rd56;
	ld.global.u32 	%r144, [%rd57];
	ld.global.u32 	%r145, [%rd2];
	mul.lo.s32 	%r146, %r145, %r144;
	atom.global.add.u32 	%r147, [%rd62], %r146;
	add.s32 	%r154, %r154, %r22;
	add.s64 	%rd62, %rd62, 4;
	add.s32 	%r153, %r153, 1;
	setp.ne.s32 	%p11, %r153, 0;
	@%p11 bra 	$L__BB1_12;
$L__BB1_13:
	ret;

}
	// .globl	_Z7kernelbPiS_S_i
.visible .entry _Z7kernelbPiS_S_i(
	.param .u64 .ptr .align 1 _Z7kernelbPiS_S_i_param_0,
	.param .u64 .ptr .align 1 _Z7kernelbPiS_S_i_param_1,
	.param .u64 .ptr .align 1 _Z7kernelbPiS_S_i_param_2,
	.param .u32 _Z7kernelbPiS_S_i_param_3
)
{
	.reg .pred 	%p<11>;
	.reg .b32 	%r<147>;
	.reg .b64 	%rd<31>;

	ld.param.u64 	%rd11, [_Z7kernelbPiS_S_i_param_0];
	ld.param.u64 	%rd12, [_Z7kernelbPiS_S_i_param_1];
	ld.param.u64 	%rd10, [_Z7kernelbPiS_S_i_param_2];
	ld.param.u32 	%r36, [_Z7kernelbPiS_S_i_param_3];
	cvta.to.global.u64 	%rd1, %rd12;
	cvta.to.global.u64 	%rd2, %rd11;
	mov.u32 	%r37, %tid.x;
	mov.u32 	%r38, %ctaid.x;
	mov.u32 	%r39, %ntid.x;
	mad.lo.s32 	%r1, %r38, %r39, %r37;
	setp.ge.s32 	%p1, %r1, %r36;
	@%p1 bra 	$L__BB2_15;
	setp.lt.s32 	%p2, %r36, 1;
	mov.b32 	%r146, 0;
	@%p2 bra 	$L__BB2_14;
	mul.lo.s32 	%r2, %r36, %r1;
	and.b32  	%r3, %r36, 15;
	setp.lt.u32 	%p3, %r36, 16;
	mov.b32 	%r138, 0;
	mov.u32 	%r146, %r138;
	@%p3 bra 	$L__BB2_5;
	and.b32  	%r138, %r36, 2147483632;
	neg.s32 	%r132, %r138;
	add.s64 	%rd3, %rd2, 32;
	add.s64 	%rd29, %rd1, 32;
	mov.b32 	%r146, 0;
	mov.u32 	%r131, %r2;
$L__BB2_4:
	.pragma "nounroll";
	mul.wide.s32 	%rd13, %r131, 4;
	add.s64 	%rd14, %rd3, %rd13;
	ld.global.u32 	%r44, [%rd14+-32];
	ld.global.u32 	%r45, [%rd29+-32];
	mad.lo.s32 	%r46, %r45, %r44, %r146;
	ld.global.u32 	%r47, [%rd14+-28];
	ld.global.u32 	%r48, [%rd29+-28];
	mad.lo.s32 	%r49, %r48, %r47, %r46;
	ld.global.u32 	%r50, [%rd14+-24];
	ld.global.u32 	%r51, [%rd29+-24];
	mad.lo.s32 	%r52, %r51, %r50, %r49;
	ld.global.u32 	%r53, [%rd14+-20];
	ld.global.u32 	%r54, [%rd29+-20];
	mad.lo.s32 	%r55, %r54, %r53, %r52;
	ld.global.u32 	%r56, [%rd14+-16];
	ld.global.u32 	%r57, [%rd29+-16];
	mad.lo.s32 	%r58, %r57, %r56, %r55;
	ld.global.u32 	%r59, [%rd14+-12];
	ld.global.u32 	%r60, [%rd29+-12];
	mad.lo.s32 	%r61, %r60, %r59, %r58;
	ld.global.u32 	%r62, [%rd14+-8];
	ld.global.u32 	%r63, [%rd29+-8];
	mad.lo.s32 	%r64, %r63, %r62, %r61;
	ld.global.u32 	%r65, [%rd14+-4];
	ld.global.u32 	%r66, [%rd29+-4];
	mad.lo.s32 	%r67, %r66, %r65, %r64;
	ld.global.u32 	%r68, [%rd14];
	ld.global.u32 	%r69, [%rd29];
	mad.lo.s32 	%r70, %r69, %r68, %r67;
	ld.global.u32 	%r71, [%rd14+4];
	ld.global.u32 	%r72, [%rd29+4];
	mad.lo.s32 	%r73, %r72, %r71, %r70;
	ld.global.u32 	%r74, [%rd14+8];
	ld.global.u32 	%r75, [%rd29+8];
	mad.lo.s32 	%r76, %r75, %r74, %r73;
	ld.global.u32 	%r77, [%rd14+12];
	ld.global.u32 	%r78, [%rd29+12];
	mad.lo.s32 	%r79, %r78, %r77, %r76;
	ld.global.u32 	%r80, [%rd14+16];
	ld.global.u32 	%r81, [%rd29+16];
	mad.lo.s32 	%r82, %r81, %r80, %r79;
	ld.global.u32 	%r83, [%rd14+20];
	ld.global.u32 	%r84, [%rd29+20];
	mad.lo.s32 	%r85, %r84, %r83, %r82;
	ld.global.u32 	%r86, [%rd14+24];
	ld.global.u32 	%r87, [%rd29+24];
	mad.lo.s32 	%r88, %r87, %r86, %r85;
	ld.global.u32 	%r89, [%rd14+28];
	ld.global.u32 	%r90, [%rd29+28];
	mad.lo.s32 	%r146, %r90, %r89, %r88;
	add.s32 	%r132, %r132, 16;
	add.s32 	%r131, %r131, 16;
	add.s64 	%rd29, %rd29, 64;
	setp.ne.s32 	%p4, %r132, 0;
	@%p4 bra 	$L__BB2_4;
$L__BB2_5:
	setp.eq.s32 	%p5, %r3, 0;
	@%p5 bra 	$L__BB2_14;
	and.b32  	%r15, %r36, 7;
	setp.lt.u32 	%p6, %r3, 8;
	@%p6 bra 	$L__BB2_8;
	add.s32 	%r92, %r138, %r2;
	mul.wide.s32 	%rd15, %r92, 4;
	add.s64 	%rd16, %rd2, %rd15;
	ld.global.u32 	%r93, [%rd16];
	mul.wide.u32 	%rd17, %r138, 4;
	add.s64 	%rd18, %rd1, %rd17;
	ld.global.u32 	%r94, [%rd18];
	mad.lo.s32 	%r95, %r94, %r93, %r146;
	ld.global.u32 	%r96, [%rd16+4];
	ld.global.u32 	%r97, [%rd18+4];
	mad.lo.s32 	%r98, %r97, %r96, %r95;
	ld.global.u32 	%r99, [%rd16+8];
	ld.global.u32 	%r100, [%rd18+8];
	mad.lo.s32 	%r101, %r100, %r99, %r98;
	ld.global.u32 	%r102, [%rd16+12];
	ld.global.u32 	%r103, [%rd18+12];
	mad.lo.s32 	%r104, %r103, %r102, %r101;
	ld.global.u32 	%r105, [%rd16+16];
	ld.global.u32 	%r106, [%rd18+16];
	mad.lo.s32 	%r107, %r106, %r105, %r104;
	ld.global.u32 	%r108, [%rd16+20];
	ld.global.u32 	%r109, [%rd18+20];
	mad.lo.s32 	%r110, %r109, %r108, %r107;
	ld.global.u32 	%r111, [%rd16+24];
	ld.global.u32 	%r112, [%rd18+24];
	mad.lo.s32 	%r113, %r112, %r111, %r110;
	ld.global.u32 	%r114, [%rd16+28];
	ld.global.u32 	%r115, [%rd18+28];
	mad.lo.s32 	%r146, %r115, %r114, %r113;
	add.s32 	%r138, %r138, 8;
$L__BB2_8:
	setp.eq.s32 	%p7, %r15, 0;
	@%p7 bra 	$L__BB2_14;
	and.b32  	%r21, %r36, 3;
	setp.lt.u32 	%p8, %r15, 4;
	@%p8 bra 	$L__BB2_11;
	add.s32 	%r117, %r138, %r2;
	mul.wide.s32 	%rd19, %r117, 4;
	add.s64 	%rd20, %rd2, %rd19;
	ld.global.u32 	%r118, [%rd20];
	mul.wide.u32 	%rd21, %r138, 4;
	add.s64 	%rd22, %rd1, %rd21;
	ld.global.u32 	%r119, [%rd22];
	mad.lo.s32 	%r120, %r119, %r118, %r146;
	ld.global.u32 	%r121, [%rd20+4];
	ld.global.u32 	%r122, [%rd22+4];
	mad.lo.s32 	%r123, %r122, %r121, %r120;
	ld.global.u32 	%r124, [%rd20+8];
	ld.global.u32 	%r125, [%rd22+8];
	mad.lo.s32 	%r126, %r125, %r124, %r123;
	ld.global.u32 	%r127, [%rd20+12];
	ld.global.u32 	%r128, [%rd22+12];
	mad.lo.s32 	%r146, %r128, %r127, %r126;
	add.s32 	%r138, %r138, 4;
$L__BB2_11:
	setp.eq.s32 	%p9, %r21, 0;
	@%p9 bra 	$L__BB2_14;
	mul.wide.u32 	%rd23, %r138, 4;
	add.s64 	%rd30, %rd1, %rd23;
	add.s32 	%r144, %r138, %r2;
	neg.s32 	%r143, %r21;
$L__BB2_13:
	.pragma "nounroll";
	mul.wide.s32 	%rd24, %r144, 4;
	add.s64 	%rd25, %rd2, %rd24;
	ld.global.u32 	%r129, [%rd25];
	ld.global.u32 	%r130, [%rd30];
	mad.lo.s32 	%r146, %r130, %r129, %r146;
	add.s64 	%rd30, %rd30, 4;
	add.s32 	%r144, %r144, 1;
	add.s32 	%r143, %r143, 1;
	setp.ne.s32 	%p10, %r143, 0;
	@%p10 bra 	$L__BB2_13;
$L__BB2_14:
	cvta.to.global.u64 	%rd26, %rd10;
	mul.wide.s32 	%rd27, %r1, 4;
	add.s64 	%rd28, %rd26, %rd27;
	st.global.u32 	[%rd28], %r146;
$L__BB2_15:
	ret;

}
	// .globl	_Z9kernelRedPiS_S_i
.visible .entry _Z9kernelRedPiS_S_i(
	.param .u64 .ptr .align 1 _Z9kernelRedPiS_S_i_param_0,
	.param .u64 .ptr .align 1 _Z9kernelRedPiS_S_i_param_1,
	.param .u64 .ptr .align 1 _Z9kernelRedPiS_S_i_param_2,
	.param .u32 _Z9kernelRedPiS_S_i_param_3
)
{
	.reg .pred 	%p<35>;
	.reg .b32 	%r<86>;
	.reg .b64 	%rd<22>;

	ld.param.u64 	%rd10, [_Z9kernelRedPiS_S_i_param_0];
	ld.param.u64 	%rd9, [_Z9kernelRedPiS_S_i_param_1];
	ld.param.u64 	%rd11, [_Z9kernelRedPiS_S_i_param_2];
	ld.param.u32 	%r12, [_Z9kernelRedPiS_S_i_param_3];
	cvta.to.global.u64 	%rd1, %rd11;
	cvta.to.global.u64 	%rd2, %rd10;
	mov.u32 	%r1, %tid.x;
	mov.u32 	%r13, %ctaid.x;
	mov.u32 	%r14, %ntid.x;
	mad.lo.s32 	%r2, %r13, %r14, %r1;
	setp.ge.s32 	%p1, %r2, %r12;
	setp.lt.s32 	%p2, %r12, 1;
	or.pred  	%p3, %p1, %p2;
	@%p3 bra 	$L__BB3_59;
	cvta.to.global.u64 	%rd12, %rd9;
	mul.wide.s32 	%rd13, %r2, 4;
	add.s64 	%rd3, %rd12, %rd13;
	shl.b32 	%r16, %r1, 2;
	mov.u32 	%r17, ax;
	add.s32 	%r3, %r17, %r16;
	setp.eq.s32 	%p4, %r12, 1;
	mov.b32 	%r85, 0;
	@%p4 bra 	$L__BB3_40;
	and.b32  	%r85, %r12, 2147483646;
	neg.s32 	%r84, %r85;
	add.s64 	%rd21, %rd1, 4;
	mul.wide.u32 	%rd14, %r12, 4;
	add.s64 	%rd5, %rd2, %rd14;
	shl.b32 	%r6, %r12, 1;
	mov.u32 	%r83, %r2;
$L__BB3_3:
	setp.gt.u32 	%p5, %r1, 127;
	mul.wide.s32 	%rd7, %r83, 4;
	add.s64 	%rd15, %rd2, %rd7;
	ld.global.u32 	%r18, [%rd15];
	ld.global.u32 	%r19, [%rd3];
	mul.lo.s32 	%r20, %r19, %r18;
	st.shared.u32 	[%r3], %r20;
	bar.sync 	0;
	@%p5 bra 	$L__BB3_5;
	ld.shared.u32 	%r21, [%r3+512];
	atom.shared.add.u32 	%r22, [%r3], %r21;
$L__BB3_5:
	setp.gt.u32 	%p6, %r1, 63;
	bar.sync 	0;
	@%p6 bra 	$L__BB3_7;
	ld.shared.u32 	%r23, [%r3+256];
	atom.shared.add.u32 	%r24, [%r3], %r23;
$L__BB3_7:
	setp.gt.u32 	%p7, %r1, 31;
	bar.sync 	0;
	@%p7 bra 	$L__BB3_9;
	ld.shared.u32 	%r25, [%r3+128];
	atom.shared.add.u32 	%r26, [%r3], %r25;
$L__BB3_9:
	setp.gt.u32 	%p8, %r1, 15;
	bar.sync 	0;
	@%p8 bra 	$L__BB3_11;
	ld.shared.u32 	%r27, [%r3+64];
	atom.shared.add.u32 	%r28, [%r3], %r27;
$L__BB3_11:
	setp.gt.u32 	%p9, %r1, 7;
	bar.sync 	0;
	@%p9 bra 	$L__BB3_13;
	ld.shared.u32 	%r29, [%r3+32];
	atom.shared.add.u32 	%r30, [%r3], %r29;
$L__BB3_13:
	setp.gt.u32 	%p10, %r1, 3;
	bar.sync 	0;
	@%p10 bra 	$L__BB3_15;
	ld.shared.u32 	%r31, [%r3+16];
	atom.shared.add.u32 	%r32, [%r3], %r31;
$L__BB3_15:
	setp.gt.u32 	%p11, %r1, 1;
	bar.sync 	0;
	@%p11 bra 	$L__BB3_17;
	ld.shared.u32 	%r33, [%r3+8];
	atom.shared.add.u32 	%r34, [%r3], %r33;
$L__BB3_17:
	setp.ne.s32 	%p12, %r1, 0;
	bar.sync 	0;
	@%p12 bra 	$L__BB3_19;
	ld.shared.u32 	%r35, [ax+4];
	atom.shared.add.u32 	%r36, [%r3], %r35;
$L__BB3_19:
	setp.ne.s32 	%p13, %r1, 0;
	bar.sync 	0;
	@%p13 bra 	$L__BB3_21;
	ld.shared.u32 	%r37, [ax];
	atom.global.add.u32 	%r38, [%rd21+-4], %r37;
$L__BB3_21:
	setp.gt.u32 	%p14, %r1, 127;
	add.s64 	%rd16, %rd5, %rd7;
	ld.global.u32 	%r39, [%rd16];
	ld.global.u32 	%r40, [%rd3];
	mul.lo.s32 	%r41, %r40, %r39;
	st.shared.u32 	[%r3], %r41;
	bar.sync 	0;
	@%p14 bra 	$L__BB3_23;
	ld.shared.u32 	%r42, [%r3+512];
	atom.shared.add.u32 	%r43, [%r3], %r42;
$L__BB3_23:
	setp.gt.u32 	%p15, %r1, 63;
	bar.sync 	0;
	@%p15 bra 	$L__BB3_25;
	ld.shared.u32 	%r44, [%r3+256];
	atom.shared.add.u32 	%r45, [%r3], %r44;
$L__BB3_25:
	setp.gt.u32 	%p16, %r1, 31;
	bar.sync 	0;
	@%p16 bra 	$L__BB3_27;
	ld.shared.u32 	%r46, [%r3+128];
	atom.shared.add.u32 	%r47, [%r3], %r46;
$L__BB3_27:
	setp.gt.u32 	%p17, %r1, 15;
	bar.sync 	0;
	@%p17 bra 	$L__BB3_29;
	ld.shared.u32 	%r48, [%r3+64];
	atom.shared.add.u32 	%r49, [%r3], %r48;
$L__BB3_29:
	setp.gt.u32 	%p18, %r1, 7;
	bar.sync 	0;
	@%p18 bra 	$L__BB3_31;
	ld.shared.u32 	%r50, [%r3+32];
	atom.shared.add.u32 	%r51, [%r3], %r50;
$L__BB3_31:
	setp.gt.u32 	%p19, %r1, 3;
	bar.sync 	0;
	@%p19 bra 	$L__BB3_33;
	ld.shared.u32 	%r52, [%r3+16];
	atom.shared.add.u32 	%r53, [%r3], %r52;
$L__BB3_33:
	setp.gt.u32 	%p20, %r1, 1;
	bar.sync 	0;
	@%p20 bra 	$L__BB3_35;
	ld.shared.u32 	%r54, [%r3+8];
	atom.shared.add.u32 	%r55, [%r3], %r54;
$L__BB3_35:
	setp.ne.s32 	%p21, %r1, 0;
	bar.sync 	0;
	@%p21 bra 	$L__BB3_37;
	ld.shared.u32 	%r56, [ax+4];
	atom.shared.add.u32 	%r57, [%r3], %r56;
$L__BB3_37:
	setp.ne.s32 	%p22, %r1, 0;
	bar.sync 	0;
	@%p22 bra 	$L__BB3_39;
	ld.shared.u32 	%r58, [ax];
	atom.global.add.u32 	%r59, [%rd21], %r58;
$L__BB3_39:
	add.s32 	%r84, %r84, 2;
	add.s64 	%rd21, %rd21, 8;
	add.s32 	%r83, %r83, %r6;
	setp.ne.s32 	%p23, %r84, 0;
	@%p23 bra 	$L__BB3_3;
$L__BB3_40:
	and.b32  	%r60, %r12, 1;
	setp.eq.b32 	%p24, %r60, 1;
	not.pred 	%p25, %p24;
	@%p25 bra 	$L__BB3_59;
	mad.lo.s32 	%r61, %r85, %r12, %r2;
	mul.wide.s32 	%rd17, %r61, 4;
	add.s64 	%rd18, %rd2, %rd17;
	ld.global.u32 	%r62, [%rd18];
	ld.global.u32 	%r63, [%rd3];
	mul.lo.s32 	%r64, %r63, %r62;
	st.shared.u32 	[%r3], %r64;
	bar.sync 	0;
	setp.gt.u32 	%p26, %r1, 127;
	@%p26 bra 	$L__BB3_43;
	ld.shared.u32 	%r65, [%r3+512];
	atom.shared.add.u32 	%r66, [%r3], %r65;
$L__BB3_43:
	bar.sync 	0;
	setp.gt.u32 	%p27, %r1, 63;
	@%p27 bra 	$L__BB3_45;
	ld.shared.u32 	%r67, [%r3+256];
	atom.shared.add.u32 	%r68, [%r3], %r67;
$L__BB3_45:
	bar.sync 	0;
	setp.gt.u32 	%p28, %r1, 31;
	@%p28 bra 	$L__BB3_47;
	ld.shared.u32 	%r69, [%r3+128];
	atom.shared.add.u32 	%r70, [%r3], %r69;
$L__BB3_47:
	bar.sync 	0;
	setp.gt.u32 	%p29, %r1, 15;
	@%p29 bra 	$L__BB3_49;
	ld.shared.u32 	%r71, [%r3+64];
	atom.shared.add.u32 	%r72, [%r3], %r71;
$L__BB3_49:
	bar.sync 	0;
	setp.gt.u32 	%p30, %r1, 7;
	@%p30 bra 	$L__BB3_51;
	ld.shared.u32 	%r73, [%r3+32];
	atom.shared.add.u32 	%r74, [%r3], %r73;
$L__BB3_51:
	bar.sync 	0;
	setp.gt.u32 	%p31, %r1, 3;
	@%p31 bra 	$L__BB3_53;
	ld.shared.u32 	%r75, [%r3+16];
	atom.shared.add.u32 	%r76, [%r3], %r75;
$L__BB3_53:
	bar.sync 	0;
	setp.gt.u32 	%p32, %r1, 1;
	@%p32 bra 	$L__BB3_55;
	ld.shared.u32 	%r77, [%r3+8];
	atom.shared.add.u32 	%r78, [%r3], %r77;
$L__BB3_55:
	setp.ne.s32 	%p33, %r1, 0;
	bar.sync 	0;
	@%p33 bra 	$L__BB3_57;
	ld.shared.u32 	%r79, [ax+4];
	atom.shared.add.u32 	%r80, [%r3], %r79;
$L__BB3_57:
	setp.ne.s32 	%p34, %r1, 0;
	bar.sync 	0;
	@%p34 bra 	$L__BB3_59;
	mul.wide.u32 	%rd19, %r85, 4;
	add.s64 	%rd20, %rd1, %rd19;
	ld.shared.u32 	%r81, [ax];
	atom.global.add.u32 	%r82, [%rd20], %r81;
$L__BB3_59:
	ret;

}
	// .globl	_Z8kernelSMPiS_S_i
.visible .entry _Z8kernelSMPiS_S_i(
	.param .u64 .ptr .align 1 _Z8kernelSMPiS_S_i_param_0,
	.param .u64 .ptr .align 1 _Z8kernelSMPiS_S_i_param_1,
	.param .u64 .ptr .align 1 _Z8kernelSMPiS_S_i_param_2,
	.param .u32 _Z8kernelSMPiS_S_i_param_3
)
{
	.reg .pred 	%p<11>;
	.reg .b32 	%r<115>;
	.reg .b64 	%rd<28>;

	ld.param.u64 	%rd8, [_Z8kernelSMPiS_S_i_param_0];
	ld.param.u64 	%rd9, [_Z8kernelSMPiS_S_i_param_1];
	ld.param.u64 	%rd7, [_Z8kernelSMPiS_S_i_param_2];
	ld.param.u32 	%r30, [_Z8kernelSMPiS_S_i_param_3];
	cvta.to.global.u64 	%rd1, %rd8;
	cvta.to.global.u64 	%rd2, %rd9;
	mov.u32 	%r1, %tid.x;
	mov.u32 	%r31, %ctaid.x;
	mov.u32 	%r32, %ntid.x;
	mad.lo.s32 	%r2, %r31, %r32, %r1;
	setp.ge.s32 	%p1, %r2, %r30;
	@%p1 bra 	$L__BB4_14;
	setp.lt.s32 	%p2, %r30, 1;
	mov.b32 	%r114, 0;
	@%p2 bra 	$L__BB4_13;
	shl.b32 	%r36, %r1, 2;
	mov.u32 	%r37, vx;
	add.s32 	%r3, %r37, %r36;
	mul.lo.s32 	%r4, %r30, %r2;
	and.b32  	%r5, %r30, 7;
	setp.lt.u32 	%p3, %r30, 8;
	mov.b32 	%r109, 0;
	mov.u32 	%r114, %r109;
	@%p3 bra 	$L__BB4_5;
	and.b32  	%r109, %r30, 2147483640;
	neg.s32 	%r103, %r109;
	add.s64 	%rd27, %rd2, 16;
	add.s64 	%rd4, %rd1, 16;
	mov.b32 	%r114, 0;
	mov.u32 	%r102, %r4;
$L__BB4_4:
	.pragma "nounroll";
	mul.wide.s32 	%rd10, %r102, 4;
	add.s64 	%rd11, %rd4, %rd10;
	ld.global.u32 	%r39, [%rd27+-16];
	st.shared.u32 	[%r3], %r39;
	bar.sync 	0;
	ld.global.u32 	%r40, [%rd11+-16];
	ld.shared.u32 	%r41, [%r3];
	mad.lo.s32 	%r42, %r41, %r40, %r114;
	ld.global.u32 	%r43, [%rd27+-12];
	st.shared.u32 	[%r3], %r43;
	bar.sync 	0;
	ld.global.u32 	%r44, [%rd11+-12];
	ld.shared.u32 	%r45, [%r3];
	mad.lo.s32 	%r46, %r45, %r44, %r42;
	ld.global.u32 	%r47, [%rd27+-8];
	st.shared.u32 	[%r3], %r47;
	bar.sync 	0;
	ld.global.u32 	%r48, [%rd11+-8];
	ld.shared.u32 	%r49, [%r3];
	mad.lo.s32 	%r50, %r49, %r48, %r46;
	ld.global.u32 	%r51, [%rd27+-4];
	st.shared.u32 	[%r3], %r51;
	bar.sync 	0;
	ld.global.u32 	%r52, [%rd11+-4];
	ld.shared.u32 	%r53, [%r3];
	mad.lo.s32 	%r54, %r53, %r52, %r50;
	ld.global.u32 	%r55, [%rd27];
	st.shared.u32 	[%r3], %r55;
	bar.sync 	0;
	ld.global.u32 	%r56, [%rd11];
	ld.shared.u32 	%r57, [%r3];
	mad.lo.s32 	%r58, %r57, %r56, %r54;
	ld.global.u32 	%r59, [%rd27+4];
	st.shared.u32 	[%r3], %r59;
	bar.sync 	0;
	ld.global.u32 	%r60, [%rd11+4];
	ld.shared.u32 	%r61, [%r3];
	mad.lo.s32 	%r62, %r61, %r60, %r58;
	ld.global.u32 	%r63, [%rd27+8];
	st.shared.u32 	[%r3], %r63;
	bar.sync 	0;
	ld.global.u32 	%r64, [%rd11+8];
	ld.shared.u32 	%r65, [%r3];
	mad.lo.s32 	%r66, %r65, %r64, %r62;
	ld.global.u32 	%r67, [%rd27+12];
	st.shared.u32 	[%r3], %r67;
	bar.sync 	0;
	ld.global.u32 	%r68, [%rd11+12];
	ld.shared.u32 	%r69, [%r3];
	mad.lo.s32 	%r114, %r69, %r68, %r66;
	add.s32 	%r103, %r103, 8;
	add.s64 	%rd27, %rd27, 32;
	add.s32 	%r102, %r102, 8;
	setp.ne.s32 	%p4, %r103, 0;
	@%p4 bra 	$L__BB4_4;
$L__BB4_5:
	setp.eq.s32 	%p5, %r5, 0;
	@%p5 bra 	$L__BB4_13;
	and.b32  	%r17, %r30, 3;
	setp.lt.u32 	%p6, %r5, 4;
	@%p6 bra 	$L__BB4_8;
	mul.wide.u32 	%rd12, %r109, 4;
	add.s64 	%rd13, %rd2, %rd12;
	ld.global.u32 	%r71, [%rd13];
	st.shared.u32 	[%r3], %r71;
	bar.sync 	0;
	add.s32 	%r72, %r109, %r4;
	mul.wide.s32 	%rd14, %r72, 4;
	add.s64 	%rd15, %rd1, %rd14;
	ld.global.u32 	%r73, [%rd15];
	ld.shared.u32 	%r74, [%r3];
	mad.lo.s32 	%r75, %r74, %r73, %r114;
	ld.global.u32 	%r76, [%rd13+4];
	st.shared.u32 	[%r3], %r76;
	bar.sync 	0;
	ld.global.u32 	%r77, [%rd15+4];
	ld.shared.u32 	%r78, [%r3];
	mad.lo.s32 	%r79, %r78, %r77, %r75;
	ld.global.u32 	%r80, [%rd13+8];
	st.shared.u32 	[%r3], %r80;
	bar.sync 	0;
	ld.global.u32 	%r81, [%rd15+8];
	ld.shared.u32 	%r82, [%r3];
	mad.lo.s32 	%r83, %r82, %r81, %r79;
	ld.global.u32 	%r84, [%rd13+12];
	st.shared.u32 	[%r3], %r84;
	bar.sync 	0;
	ld.global.u32 	%r85, [%rd15+12];
	ld.shared.u32 	%r86, [%r3];
	mad.lo.s32 	%r114, %r86, %r85, %r83;
	add.s32 	%r109, %r109, 4;
$L__BB4_8:
	setp.eq.s32 	%p7, %r17, 0;
	@%p7 bra 	$L__BB4_13;
	setp.eq.s32 	%p8, %r17, 1;
	@%p8 bra 	$L__BB4_11;
	mul.wide.u32 	%rd16, %r109, 4;
	add.s64 	%rd17, %rd2, %rd16;
	ld.global.u32 	%r88, [%rd17];
	st.shared.u32 	[%r3], %r88;
	bar.sync 	0;
	add.s32 	%r89, %r109, %r4;
	mul.wide.s32 	%rd18, %r89, 4;
	add.s64 	%rd19, %rd1, %rd18;
	ld.global.u32 	%r90, [%rd19];
	ld.shared.u32 	%r91, [%r3];
	mad.lo.s32 	%r92, %r91, %r90, %r114;
	ld.global.u32 	%r93, [%rd17+4];
	st.shared.u32 	[%r3], %r93;
	bar.sync 	0;
	ld.global.u32 	%r94, [%rd19+4];
	ld.shared.u32 	%r95, [%r3];
	mad.lo.s32 	%r114, %r95, %r94, %r92;
	add.s32 	%r109, %r109, 2;
$L__BB4_11:
	and.b32  	%r96, %r30, 1;
	setp.eq.b32 	%p9, %r96, 1;
	not.pred 	%p10, %p9;
	@%p10 bra 	$L__BB4_13;
	mul.wide.u32 	%rd20, %r109, 4;
	add.s64 	%rd21, %rd2, %rd20;
	ld.global.u32 	%r97, [%rd21];
	st.shared.u32 	[%r3], %r97;
	bar.sync 	0;
	add.s32 	%r98, %r109, %r4;
	mul.wide.s32 	%rd22, %r98, 4;
	add.s64 	%rd23, %rd1, %rd22;
	ld.global.u32 	%r99, [%rd23];
	ld.shared.u32 	%r100, [%r3];
	mad.lo.s32 	%r114, %r100, %r99, %r114;
$L__BB4_13:
	cvta.to.global.u64 	%rd24, %rd7;
	mul.wide.s32 	%rd25, %r2, 4;
	add.s64 	%rd26, %rd24, %rd25;
	atom.global.add.u32 	%r101, [%rd26], %r114;
$L__BB4_14:
	ret;

}
	// .globl	_Z8kernelCMPiS_i
.visible .entry _Z8kernelCMPiS_i(
	.param .u64 .ptr .align 1 _Z8kernelCMPiS_i_param_0,
	.param .u64 .ptr .align 1 _Z8kernelCMPiS_i_param_1,
	.param .u32 _Z8kernelCMPiS_i_param_2
)
{
	.reg .pred 	%p<11>;
	.reg .b32 	%r<147>;
	.reg .b64 	%rd<33>;

	ld.param.u64 	%rd9, [_Z8kernelCMPiS_i_param_0];
	ld.param.u64 	%rd8, [_Z8kernelCMPiS_i_param_1];
	ld.param.u32 	%r36, [_Z8kernelCMPiS_i_param_2];
	cvta.to.global.u64 	%rd1, %rd9;
	mov.u32 	%r37, %tid.x;
	mov.u32 	%r38, %ctaid.x;
	mov.u32 	%r39, %ntid.x;
	mad.lo.s32 	%r1, %r38, %r39, %r37;
	setp.ge.s32 	%p1, %r1, %r36;
	@%p1 bra 	$L__BB5_15;
	setp.lt.s32 	%p2, %r36, 1;
	mov.b32 	%r146, 0;
	@%p2 bra 	$L__BB5_14;
	mul.lo.s32 	%r2, %r36, %r1;
	and.b32  	%r3, %r36, 15;
	setp.lt.u32 	%p3, %r36, 16;
	mov.b32 	%r138, 0;
	mov.u32 	%r146, %r138;
	@%p3 bra 	$L__BB5_5;
	and.b32  	%r138, %r36, 2147483632;
	neg.s32 	%r132, %r138;
	mov.u64 	%rd11, X;
	add.s64 	%rd31, %rd11, 32;
	add.s64 	%rd2, %rd1, 32;
	mov.b32 	%r146, 0;
	mov.u32 	%r131, %r2;
$L__BB5_4:
	.pragma "nounroll";
	mul.wide.s32 	%rd12, %r131, 4;
	add.s64 	%rd13, %rd2, %rd12;
	ld.global.u32 	%r44, [%rd13+-32];
	ld.const.u32 	%r45, [%rd31+-32];
	mad.lo.s32 	%r46, %r45, %r44, %r146;
	ld.global.u32 	%r47, [%rd13+-28];
	ld.const.u32 	%r48, [%rd31+-28];
	mad.lo.s32 	%r49, %r48, %r47, %r46;
	ld.global.u32 	%r50, [%rd13+-24];
	ld.const.u32 	%r51, [%rd31+-24];
	mad.lo.s32 	%r52, %r51, %r50, %r49;
	ld.global.u32 	%r53, [%rd13+-20];
	ld.const.u32 	%r54, [%rd31+-20];
	mad.lo.s32 	%r55, %r54, %r53, %r52;
	ld.global.u32 	%r56, [%rd13+-16];
	ld.const.u32 	%r57, [%rd31+-16];
	mad.lo.s32 	%r58, %r57, %r56, %r55;
	ld.global.u32 	%r59, [%rd13+-12];
	ld.const.u32 	%r60, [%rd31+-12];
	mad.lo.s32 	%r61, %r60, %r59, %r58;
	ld.global.u32 	%r62, [%rd13+-8];
	ld.const.u32 	%r63, [%rd31+-8];
	mad.lo.s32 	%r64, %r63, %r62, %r61;
	ld.global.u32 	%r65, [%rd13+-4];
	ld.const.u32 	%r66, [%rd31+-4];
	mad.lo.s32 	%r67, %r66, %r65, %r64;
	ld.global.u32 	%r68, [%rd13];
	ld.const.u32 	%r69, [%rd31];
	mad.lo.s32 	%r70, %r69, %r68, %r67;
	ld.global.u32 	%r71, [%rd13+4];
	ld.const.u32 	%r72, [%rd31+4];
	mad.lo.s32 	%r73, %r72, %r71, %r70;
	ld.global.u32 	%r74, [%rd13+8];
	ld.const.u32 	%r75, [%rd31+8];
	mad.lo.s32 	%r76, %r75, %r74, %r73;
	ld.global.u32 	%r77, [%rd13+12];
	ld.const.u32 	%r78, [%rd31+12];
	mad.lo.s32 	%r79, %r78, %r77, %r76;
	ld.global.u32 	%r80, [%rd13+16];
	ld.const.u32 	%r81, [%rd31+16];
	mad.lo.s32 	%r82, %r81, %r80, %r79;
	ld.global.u32 	%r83, [%rd13+20];
	ld.const.u32 	%r84, [%rd31+20];
	mad.lo.s32 	%r85, %r84, %r83, %r82;
	ld.global.u32 	%r86, [%rd13+24];
	ld.const.u32 	%r87, [%rd31+24];
	mad.lo.s32 	%r88, %r87, %r86, %r85;
	ld.global.u32 	%r89, [%rd13+28];
	ld.const.u32 	%r90, [%rd31+28];
	mad.lo.s32 	%r146, %r90, %r89, %r88;
	add.s32 	%r132, %r132, 16;
	add.s32 	%r131, %r131, 16;
	add.s64 	%rd31, %rd31, 64;
	setp.ne.s32 	%p4, %r132, 0;
	@%p4 bra 	$L__BB5_4;
$L__BB5_5:
	setp.eq.s32 	%p5, %r3, 0;
	@%p5 bra 	$L__BB5_14;
	and.b32  	%r15, %r36, 7;
	setp.lt.u32 	%p6, %r3, 8;
	@%p6 bra 	$L__BB5_8;
	add.s32 	%r92, %r138, %r2;
	mul.wide.s32 	%rd14, %r92, 4;
	add.s64 	%rd15, %rd1, %rd14;
	ld.global.u32 	%r93, [%rd15];
	mul.wide.u32 	%rd16, %r138, 4;
	mov.u64 	%rd17, X;
	add.s64 	%rd18, %rd17, %rd16;
	ld.const.u32 	%r94, [%rd18];
	mad.lo.s32 	%r95, %r94, %r93, %r146;
	ld.global.u32 	%r96, [%rd15+4];
	ld.const.u32 	%r97, [%rd18+4];
	mad.lo.s32 	%r98, %r97, %r96, %r95;
	ld.global.u32 	%r99, [%rd15+8];
	ld.const.u32 	%r100, [%rd18+8];
	mad.lo.s32 	%r101, %r100, %r99, %r98;
	ld.global.u32 	%r102, [%rd15+12];
	ld.const.u32 	%r103, [%rd18+12];
	mad.lo.s32 	%r104, %r103, %r102, %r101;
	ld.global.u32 	%r105, [%rd15+16];
	ld.const.u32 	%r106, [%rd18+16];
	mad.lo.s32 	%r107, %r106, %r105, %r104;
	ld.global.u32 	%r108, [%rd15+20];
	ld.const.u32 	%r109, [%rd18+20];
	mad.lo.s32 	%r110, %r109, %r108, %r107;
	ld.global.u32 	%r111, [%rd15+24];
	ld.const.u32 	%r112, [%rd18+24];
	mad.lo.s32 	%r113, %r112, %r111, %r110;
	ld.global.u32 	%r114, [%rd15+28];
	ld.const.u32 	%r115, [%rd18+28];
	mad.lo.s32 	%r146, %r115, %r114, %r113;
	add.s32 	%r138, %r138, 8;
$L__BB5_8:
	setp.eq.s32 	%p7, %r15, 0;
	@%p7 bra 	$L__BB5_14;
	and.b32  	%r21, %r36, 3;
	setp.lt.u32 	%p8, %r15, 4;
	@%p8 bra 	$L__BB5_11;
	add.s32 	%r117, %r138, %r2;
	mul.wide.s32 	%rd19, %r117, 4;
	add.s64 	%rd20, %rd1, %rd19;
	ld.global.u32 	%r118, [%rd20];
	mul.wide.u32 	%rd21, %r138, 4;
	mov.u64 	%rd22, X;
	add.s64 	%rd23, %rd22, %rd21;
	ld.const.u32 	%r119, [%rd23];
	mad.lo.s32 	%r120, %r119, %r118, %r146;
	ld.global.u32 	%r121, [%rd20+4];
	ld.const.u32 	%r122, [%rd23+4];
	mad.lo.s32 	%r123, %r122, %r121, %r120;
	ld.global.u32 	%r124, [%rd20+8];
	ld.const.u32 	%r125, [%rd23+8];
	mad.lo.s32 	%r126, %r125, %r124, %r123;
	ld.global.u32 	%r127, [%rd20+12];
	ld.const.u32 	%r128, [%rd23+12];
	mad.lo.s32 	%r146, %r128, %r127, %r126;
	add.s32 	%r138, %r138, 4;
$L__BB5_11:
	setp.eq.s32 	%p9, %r21, 0;
	@%p9 bra 	$L__BB5_14;
	mul.wide.u32 	%rd24, %r138, 4;
	mov.u64 	%rd25, X;
	add.s64 	%rd32, %rd25, %rd24;
	add.s32 	%r144, %r138, %r2;
	neg.s32 	%r143, %r21;
$L__BB5_13:
	.pragma "nounroll";
	mul.wide.s32 	%rd26, %r144, 4;
	add.s64 	%rd27, %rd1, %rd26;
	ld.global.u32 	%r129, [%rd27];
	ld.const.u32 	%r130, [%rd32];
	mad.lo.s32 	%r146, %r130, %r129, %r146;
	add.s64 	%rd32, %rd32, 4;
	add.s32 	%r144, %r144, 1;
	add.s32 	%r143, %r143, 1;
	setp.ne.s32 	%p10, %r143, 0;
	@%p10 bra 	$L__BB5_13;
$L__BB5_14:
	cvta.to.global.u64 	%rd28, %rd8;
	mul.wide.s32 	%rd29, %r1, 4;
	add.s64 	%rd30, %rd28, %rd29;
	st.global.u32 	[%rd30], %r146;
$L__BB5_15:
	ret;

}


// ===== COMPILED SASS (sm_100) =====

	.target	sm_100

	.elftype	@"ET_EXEC"


//--------------------- .note.nv.tkinfo           --------------------------
	.section	.note.nv.tkinfo,"",@"SHT_NOTE"
	.sectionflags	@"SHF_NOTE_NV_TKINFO"
	.tkinfo
        /*0018*/ 	.word	0x00000002
        /*0030*/ 	.string	""
        /*0030*/ 	.string	"ptxas"
        /*0030*/ 	.string	"Cuda compilation tools, release 13.0, V13.0.88"
        /*0030*/ 	.string	"Build cuda_13.0.r13.0/compiler.36424714_0"
        /*0030*/ 	.string	"-arch sm_100 -m 64 "



//--------------------- .note.nv.cuinfo           --------------------------
	.section	.note.nv.cuinfo,"",@"SHT_NOTE"
	.sectionflags	@"SHF_NOTE_NV_CUINFO"
        /*0018*/ 	.short	0x0002
        /*001a*/ 	.short	0x0064
        /*001c*/ 	.short	0x0082
	.zero		2


//--------------------- .nv.info                  --------------------------
	.section	.nv.info,"",@"SHT_CUDA_INFO"
	.align	4


	//----- nvinfo : EIATTR_REGCOUNT
	.align		4
        /*0000*/ 	.byte	0x04, 0x2f
        /*0002*/ 	.short	(.L_2 - .L_1)
	.align		4
.L_1:
        /*0004*/ 	.word	index@(_Z7kernelAPiS_S_i)
        /*0008*/ 	.word	0x0000000e


	//----- nvinfo : EIATTR_FRAME_SIZE
	.align		4
.L_2:
        /*000c*/ 	.byte	0x04, 0x11
        /*000e*/ 	.short	(.L_4 - .L_3)
	.align		4
.L_3:
        /*0010*/ 	.word	index@(_Z7kernelAPiS_S_i)
        /*0014*/ 	.word	0x00000000


	//----- nvinfo : EIATTR_REGCOUNT
	.align		4
.L_4:
        /*0018*/ 	.byte	0x04, 0x2f
        /*001a*/ 	.short	(.L_6 - .L_5)
	.align		4
.L_5:
        /*001c*/ 	.word	index@(_Z7kernelxPiS_S_i)
        /*0020*/ 	.word	0x00000018


	//----- nvinfo : EIATTR_FRAME_SIZE
	.align		4
.L_6:
        /*0024*/ 	.byte	0x04, 0x11
        /*0026*/ 	.short	(.L_8 - .L_7)
	.align		4
.L_7:
        /*0028*/ 	.word	index@(_Z7kernelxPiS_S_i)
        /*002c*/ 	.word	0x00000000


	//----- nvinfo : EIATTR_REGCOUNT
	.align		4
.L_8:
        /*0030*/ 	.byte	0x04, 0x2f
        /*0032*/ 	.short	(.L_10 - .L_9)
	.align		4
.L_9:
        /*0034*/ 	.word	index@(_Z7kernelbPiS_S_i)
        /*0038*/ 	.word	0x0000001e


	//----- nvinfo : EIATTR_FRAME_SIZE
	.align		4
.L_10:
        /*003c*/ 	.byte	0x04, 0x11
        /*003e*/ 	.short	(.L_12 - .L_11)
	.align		4
.L_11:
        /*0040*/ 	.word	index@(_Z7kernelbPiS_S_i)
        /*0044*/ 	.word	0x00000000


	//----- nvinfo : EIATTR_REGCOUNT
	.align		4
.L_12:
        /*0048*/ 	.byte	0x04, 0x2f
        /*004a*/ 	.short	(.L_14 - .L_13)
	.align		4
.L_13:
        /*004c*/ 	.word	index@(_Z9kernelRedPiS_S_i)
        /*0050*/ 	.word	0x00000018


	//----- nvinfo : EIATTR_FRAME_SIZE
	.align		4
.L_14:
        /*0054*/ 	.byte	0x04, 0x11
        /*0056*/ 	.short	(.L_16 - .L_15)
	.align		4
.L_15:
        /*0058*/ 	.word	index@(_Z9kernelRedPiS_S_i)
        /*005c*/ 	.word	0x00000000


	//----- nvinfo : EIATTR_REGCOUNT
	.align		4
.L_16:
        /*0060*/ 	.byte	0x04, 0x2f
        /*0062*/ 	.short	(.L_18 - .L_17)
	.align		4
.L_17:
        /*0064*/ 	.word	index@(_Z8kernelSMPiS_S_i)
        /*0068*/ 	.word	0x00000020


	//----- nvinfo : EIATTR_FRAME_SIZE
	.align		4
.L_18:
        /*006c*/ 	.byte	0x04, 0x11
        /*006e*/ 	.short	(.L_20 - .L_19)
	.align		4
.L_19:
        /*0070*/ 	.word	index@(_Z8kernelSMPiS_S_i)
        /*0074*/ 	.word	0x00000000


	//----- nvinfo : EIATTR_REGCOUNT
	.align		4
.L_20:
        /*0078*/ 	.byte	0x04, 0x2f
        /*007a*/ 	.short	(.L_22 - .L_21)
	.align		4
.L_21:
        /*007c*/ 	.word	index@(_Z8kernelCMPiS_i)
        /*0080*/ 	.word	0x0000001f


	//----- nvinfo : EIATTR_FRAME_SIZE
	.align		4
.L_22:
        /*0084*/ 	.byte	0x04, 0x11
        /*0086*/ 	.short	(.L_24 - .L_23)
	.align		4
.L_23:
        /*0088*/ 	.word	index@(_Z8kernelCMPiS_i)
        /*008c*/ 	.word	0x00000000


	//----- nvinfo : EIATTR_MIN_STACK_SIZE
	.align		4
.L_24:
        /*0090*/ 	.byte	0x04, 0x12
        /*0092*/ 	.short	(.L_26 - .L_25)
	.align		4
.L_25:
        /*0094*/ 	.word	index@(_Z8kernelCMPiS_i)
        /*0098*/ 	.word	0x00000000


	//----- nvinfo : EIATTR_MIN_STACK_SIZE
	.align		4
.L_26:
        /*009c*/ 	.byte	0x04, 0x12
        /*009e*/ 	.short	(.L_28 - .L_27)
	.align		4
.L_27:
        /*00a0*/ 	.word	index@(_Z8kernelSMPiS_S_i)
        /*00a4*/ 	.word	0x00000000


	//----- nvinfo : EIATTR_MIN_STACK_SIZE
	.align		4
.L_28:
        /*00a8*/ 	.byte	0x04, 0x12
        /*00aa*/ 	.short	(.L_30 - .L_29)
	.align		4
.L_29:
        /*00ac*/ 	.word	index@(_Z9kernelRedPiS_S_i)
        /*00b0*/ 	.word	0x00000000


	//----- nvinfo : EIATTR_MIN_STACK_SIZE
	.align		4
.L_30:
        /*00b4*/ 	.byte	0x04, 0x12
        /*00b6*/ 	.short	(.L_32 - .L_31)
	.align		4
.L_31:
        /*00b8*/ 	.word	index@(_Z7kernelbPiS_S_i)
        /*00bc*/ 	.word	0x00000000


	//----- nvinfo : EIATTR_MIN_STACK_SIZE
	.align		4
.L_32:
        /*00c0*/ 	.byte	0x04, 0x12
        /*00c2*/ 	.short	(.L_34 - .L_33)
	.align		4
.L_33:
        /*00c4*/ 	.word	index@(_Z7kernelxPiS_S_i)
        /*00c8*/ 	.word	0x00000000


	//----- nvinfo : EIATTR_MIN_STACK_SIZE
	.align		4
.L_34:
        /*00cc*/ 	.byte	0x04, 0x12
        /*00ce*/ 	.short	(.L_36 - .L_35)
	.align		4
.L_35:
        /*00d0*/ 	.word	index@(_Z7kernelAPiS_S_i)
        /*00d4*/ 	.word	0x00000000
.L_36:


//--------------------- .nv.compat                --------------------------
	.section	.nv.compat,"",@"SHT_CUDA_COMPAT_INFO"
	.align	4
        /*0000*/ 	.byte	0x02, 0x09, 0x00, 0x00, 0x02, 0x02, 0x01, 0x00, 0x02, 0x05, 0x05, 0x00, 0x03, 0x07, 0x01, 0x01
        /*0010*/ 	.byte	0x02, 0x03, 0x00, 0x00, 0x02, 0x06, 0x01, 0x00, 0x04, 0x0b, 0x08, 0x00, 0x09, 0x00, 0x00, 0x00
        /*0020*/ 	.byte	0x00, 0x00, 0x00, 0x00


//--------------------- .nv.info._Z8kernelCMPiS_i --------------------------
	.section	.nv.info._Z8kernelCMPiS_i,"",@"SHT_CUDA_INFO"
	.sectionflags	@""
	.align	4


	//----- nvinfo : EIATTR_CUDA_API_VERSION
	.align		4
        /*0000*/ 	.byte	0x04, 0x37
        /*0002*/ 	.short	(.L_38 - .L_37)
.L_37:
        /*0004*/ 	.word	0x00000082


	//----- nvinfo : EIATTR_KPARAM_INFO
	.align		4
.L_38:
        /*0008*/ 	.byte	0x04, 0x17
        /*000a*/ 	.short	(.L_40 - .L_39)
.L_39:
        /*000c*/ 	.word	0x00000000
        /*0010*/ 	.short	0x0002
        /*0012*/ 	.short	0x0010
        /*0014*/ 	.byte	0x00, 0xf0, 0x11, 0x00


	//----- nvinfo : EIATTR_KPARAM_INFO
	.align		4
.L_40:
        /*0018*/ 	.byte	0x04, 0x17
        /*001a*/ 	.short	(.L_42 - .L_41)
.L_41:
        /*001c*/ 	.word	0x00000000
        /*0020*/ 	.short	0x0001
        /*0022*/ 	.short	0x0008
        /*0024*/ 	.byte	0x00, 0xf5, 0x21, 0x00


	//----- nvinfo : EIATTR_KPARAM_INFO
	.align		4
.L_42:
        /*0028*/ 	.byte	0x04, 0x17
        /*002a*/ 	.short	(.L_44 - .L_43)
.L_43:
        /*002c*/ 	.word	0x00000000
        /*0030*/ 	.short	0x0000
        /*0032*/ 	.short	0x0000
        /*0034*/ 	.byte	0x00, 0xf5, 0x21, 0x00


	//----- nvinfo : EIATTR_SPARSE_MMA_MASK
	.align		4
.L_44:
        /*0038*/ 	.byte	0x03, 0x50
        /*003a*/ 	.short	0x0000


	//----- nvinfo : EIATTR_MAXREG_COUNT
	.align		4
        /*003c*/ 	.byte	0x03, 0x1b
        /*003e*/ 	.short	0x00ff


	//----- nvinfo : EIATTR_MERCURY_ISA_VERSION
	.align		4
        /*0040*/ 	.byte	0x03, 0x5f
        /*0042*/ 	.short	0x0101


	//----- nvinfo : EIATTR_VRC_CTA_INIT_COUNT
	.align		4
        /*0044*/ 	.byte	0x02, 0x4a
	.zero		1
	.zero		1


	//----- nvinfo : EIATTR_EXIT_INSTR_OFFSETS
	.align		4
        /*0048*/ 	.byte	0x04, 0x1c
        /*004a*/ 	.short	(.L_46 - .L_45)


	//   ....[0]....
.L_45:
        /*004c*/ 	.word	0x00000070


	//   ....[1]....
        /*0050*/ 	.word	0x000008e0


	//----- nvinfo : EIATTR_CBANK_PARAM_SIZE
	.align		4
.L_46:
        /*0054*/ 	.byte	0x03, 0x19
        /*0056*/ 	.short	0x0014


	//----- nvinfo : EIATTR_PARAM_CBANK
	.align		4
        /*0058*/ 	.byte	0x04, 0x0a
        /*005a*/ 	.short	(.L_48 - .L_47)
	.align		4
.L_47:
        /*005c*/ 	.word	index@(.nv.constant0._Z8kernelCMPiS_i)
        /*0060*/ 	.short	0x0380
        /*0062*/ 	.short	0x0014


	//----- nvinfo : EIATTR_SW_WAR
	.align		4
.L_48:
        /*0064*/ 	.byte	0x04, 0x36
        /*0066*/ 	.short	(.L_50 - .L_49)
.L_49:
        /*0068*/ 	.word	0x00000008
.L_50:


//--------------------- .nv.info._Z8kernelSMPiS_S_i --------------------------
	.section	.nv.info._Z8kernelSMPiS_S_i,"",@"SHT_CUDA_INFO"
	.sectionflags	@""
	.align	4


	//----- nvinfo : EIATTR_CUDA_API_VERSION
	.align		4
        /*0000*/ 	.byte	0x04, 0x37
        /*0002*/ 	.short	(.L_52 - .L_51)
.L_51:
        /*0004*/ 	.word	0x00000082


	//----- nvinfo : EIATTR_KPARAM_INFO
	.align		4
.L_52:
        /*0008*/ 	.byte	0x04, 0x17
        /*000a*/ 	.short	(.L_54 - .L_53)
.L_53:
        /*000c*/ 	.word	0x00000000
        /*0010*/ 	.short	0x0003
        /*0012*/ 	.short	0x0018
        /*0014*/ 	.byte	0x00, 0xf0, 0x11, 0x00


	//----- nvinfo : EIATTR_KPARAM_INFO
	.align		4
.L_54:
        /*0018*/ 	.byte	0x04, 0x17
        /*001a*/ 	.short	(.L_56 - .L_55)
.L_55:
        /*001c*/ 	.word	0x00000000
        /*0020*/ 	.short	0x0002
        /*0022*/ 	.short	0x0010
        /*0024*/ 	.byte	0x00, 0xf5, 0x21, 0x00


	//----- nvinfo : EIATTR_KPARAM_INFO
	.align		4
.L_56:
        /*0028*/ 	.byte	0x04, 0x17
        /*002a*/ 	.short	(.L_58 - .L_57)
.L_57:
        /*002c*/ 	.word	0x00000000
        /*0030*/ 	.short	0x0001
        /*0032*/ 	.short	0x0008
        /*0034*/ 	.byte	0x00, 0xf5, 0x21, 0x00


	//----- nvinfo : EIATTR_KPARAM_INFO
	.align		4
.L_58:
        /*0038*/ 	.byte	0x04, 0x17
        /*003a*/ 	.short	(.L_60 - .L_59)
.L_59:
        /*003c*/ 	.word	0x00000000
        /*0040*/ 	.short	0x0000
        /*0042*/ 	.short	0x0000
        /*0044*/ 	.byte	0x00, 0xf5, 0x21, 0x00


	//----- nvinfo : EIATTR_SPARSE_MMA_MASK
	.align		4
.L_60:
        /*0048*/ 	.byte	0x03, 0x50
        /*004a*/ 	.short	0x0000


	//----- nvinfo : EIATTR_MAXREG_COUNT
	.align		4
        /*004c*/ 	.byte	0x03, 0x1b
        /*004e*/ 	.short	0x00ff


	//----- nvinfo : EIATTR_NUM_BARRIERS
	.align		4
        /*0050*/ 	.byte	0x02, 0x4c
        /*0052*/ 	.byte	0x01
	.zero		1


	//----- nvinfo : EIATTR_MERCURY_ISA_VERSION
	.align		4
        /*0054*/ 	.byte	0x03, 0x5f
        /*0056*/ 	.short	0x0101


	//----- nvinfo : EIATTR_VRC_CTA_INIT_COUNT
	.align		4
        /*0058*/ 	.byte	0x02, 0x4a
	.zero		1
	.zero		1


	//----- nvinfo : EIATTR_EXIT_INSTR_OFFSETS
	.align		4
        /*005c*/ 	.byte	0x04, 0x1c
        /*005e*/ 	.short	(.L_62 - .L_61)


	//   ....[0]....
.L_61:
        /*0060*/ 	.word	0x00000070


	//   ....[1]....
        /*0064*/ 	.word	0x00000a20


	//----- nvinfo : EIATTR_CBANK_PARAM_SIZE
	.align		4
.L_62:
        /*0068*/ 	.byte	0x03, 0x19
        /*006a*/ 	.short	0x001c


	//----- nvinfo : EIATTR_PARAM_CBANK
	.align		4
        /*006c*/ 	.byte	0x04, 0x0a
        /*006e*/ 	.short	(.L_64 - .L_63)
	.align		4
.L_63:
        /*0070*/ 	.word	index@(.nv.constant0._Z8kernelSMPiS_S_i)
        /*0074*/ 	.short	0x0380
        /*0076*/ 	.short	0x001c


	//----- nvinfo : EIATTR_SW_WAR
	.align		4
.L_64:
        /*0078*/ 	.byte	0x04, 0x36
        /*007a*/ 	.short	(.L_66 - .L_65)
.L_65:
        /*007c*/ 	.word	0x00000008
.L_66:


//--------------------- .nv.info._Z9kernelRedPiS_S_i --------------------------
	.section	.nv.info._Z9kernelRedPiS_S_i,"",@"SHT_CUDA_INFO"
	.sectionflags	@""
	.align	4


	//----- nvinfo : EIATTR_CUDA_API_VERSION
	.align		4
        /*0000*/ 	.byte	0x04, 0x37
        /*0002*/ 	.short	(.L_68 - .L_67)
.L_67:
        /*0004*/ 	.word	0x00000082


	//----- nvinfo : EIATTR_KPARAM_INFO
	.align		4
.L_68:
        /*0008*/ 	.byte	0x04, 0x17
        /*000a*/ 	.short	(.L_70 - .L_69)
.L_69:
        /*000c*/ 	.word	0x00000000
        /*0010*/ 	.short	0x0003
        /*0012*/ 	.short	0x0018
        /*0014*/ 	.byte	0x00, 0xf0, 0x11, 0x00


	//----- nvinfo : EIATTR_KPARAM_INFO
	.align		4
.L_70:
        /*0018*/ 	.byte	0x04, 0x17
        /*001a*/ 	.short	(.L_72 - .L_71)
.L_71:
        /*001c*/ 	.word	0x00000000
        /*0020*/ 	.short	0x0002
        /*0022*/ 	.short	0x0010
        /*0024*/ 	.byte	0x00, 0xf5, 0x21, 0x00


	//----- nvinfo : EIATTR_KPARAM_INFO
	.align		4
.L_72:
        /*0028*/ 	.byte	0x04, 0x17
        /*002a*/ 	.short	(.L_74 - .L_73)
.L_73:
        /*002c*/ 	.word	0x00000000
        /*0030*/ 	.short	0x0001
        /*0032*/ 	.short	0x0008
        /*0034*/ 	.byte	0x00, 0xf5, 0x21, 0x00


	//----- nvinfo : EIATTR_KPARAM_INFO
	.align		4
.L_74:
        /*0038*/ 	.byte	0x04, 0x17
        /*003a*/ 	.short	(.L_76 - .L_75)
.L_75:
        /*003c*/ 	.word	0x00000000
        /*0040*/ 	.short	0x0000
        /*0042*/ 	.short	0x0000
        /*0044*/ 	.byte	0x00, 0xf5, 0x21, 0x00


	//----- nvinfo : EIATTR_SPARSE_MMA_MASK
	.align		4
.L_76:
        /*0048*/ 	.byte	0x03, 0x50
        /*004a*/ 	.short	0x0000


	//----- nvinfo : EIATTR_MAXREG_COUNT
	.align		4
        /*004c*/ 	.byte	0x03, 0x1b
        /*004e*/ 	.short	0x00ff


	//----- nvinfo : EIATTR_NUM_BARRIERS
	.align		4
        /*0050*/ 	.byte	0x02, 0x4c
        /*0052*/ 	.byte	0x01
	.zero		1


	//----- nvinfo : EIATTR_MERCURY_ISA_VERSION
	.align		4
        /*0054*/ 	.byte	0x03, 0x5f
        /*0056*/ 	.short	0x0101


	//----- nvinfo : EIATTR_VRC_CTA_INIT_COUNT
	.align		4
        /*0058*/ 	.byte	0x02, 0x4a
	.zero		1
	.zero		1


	//----- nvinfo : EIATTR_EXIT_INSTR_OFFSETS
	.align		4
        /*005c*/ 	.byte	0x04, 0x1c
        /*005e*/ 	.short	(.L_78 - .L_77)


	//   ....[0]....
.L_77:
        /*0060*/ 	.word	0x00000090


	//   ....[1]....
        /*0064*/ 	.word	0x00000bb0


	//   ....[2]....
        /*0068*/ 	.word	0x00001010


	//   ....[3]....
        /*006c*/ 	.word	0x00001090


	//----- nvinfo : EIATTR_CRS_STACK_SIZE
	.align		4
.L_78:
        /*0070*/ 	.byte	0x04, 0x1e
        /*0072*/ 	.short	(.L_80 - .L_79)
.L_79:
        /*0074*/ 	.word	0x00000000


	//----- nvinfo : EIATTR_CBANK_PARAM_SIZE
	.align		4
.L_80:
        /*0078*/ 	.byte	0x03, 0x19
        /*007a*/ 	.short	0x001c


	//----- nvinfo : EIATTR_PARAM_CBANK
	.align		4
        /*007c*/ 	.byte	0x04, 0x0a
        /*007e*/ 	.short	(.L_82 - .L_81)
	.align		4
.L_81:
        /*0080*/ 	.word	index@(.nv.constant0._Z9kernelRedPiS_S_i)
        /*0084*/ 	.short	0x0380
        /*0086*/ 	.short	0x001c


	//----- nvinfo : EIATTR_SW_WAR
	.align		4
.L_82:
        /*0088*/ 	.byte	0x04, 0x36
        /*008a*/ 	.short	(.L_84 - .L_83)
.L_83:
        /*008c*/ 	.word	0x00000008
.L_84:


//--------------------- .nv.info._Z7kernelbPiS_S_i --------------------------
	.section	.nv.info._Z7kernelbPiS_S_i,"",@"SHT_CUDA_INFO"
	.sectionflags	@""
	.align	4


	//----- nvinfo : EIATTR_CUDA_API_VERSION
	.align		4
        /*0000*/ 	.byte	0x04, 0x37
        /*0002*/ 	.short	(.L_86 - .L_85)
.L_85:
        /*0004*/ 	.word	0x00000082


	//----- nvinfo : EIATTR_KPARAM_INFO
	.align		4
.L_86:
        /*0008*/ 	.byte	0x04, 0x17
        /*000a*/ 	.short	(.L_88 - .L_87)
.L_87:
        /*000c*/ 	.word	0x00000000
        /*0010*/ 	.short	0x0003
        /*0012*/ 	.short	0x0018
        /*0014*/ 	.byte	0x00, 0xf0, 0x11, 0x00


	//----- nvinfo : EIATTR_KPARAM_INFO
	.align		4
.L_88:
        /*0018*/ 	.byte	0x04, 0x17
        /*001a*/ 	.short	(.L_90 - .L_89)
.L_89:
        /*001c*/ 	.word	0x00000000
        /*0020*/ 	.short	0x0002
        /*0022*/ 	.short	0x0010
        /*0024*/ 	.byte	0x00, 0xf5, 0x21, 0x00


	//----- nvinfo : EIATTR_KPARAM_INFO
	.align		4
.L_90:
        /*0028*/ 	.byte	0x04, 0x17
        /*002a*/ 	.short	(.L_92 - .L_91)
.L_91:
        /*002c*/ 	.word	0x00000000
        /*0030*/ 	.short	0x0001
        /*0032*/ 	.short	0x0008
        /*0034*/ 	.byte	0x00, 0xf5, 0x21, 0x00


	//----- nvinfo : EIATTR_KPARAM_INFO
	.align		4
.L_92:
        /*0038*/ 	.byte	0x04, 0x17
        /*003a*/ 	.short	(.L_94 - .L_93)
.L_93:
        /*003c*/ 	.word	0x00000000
        /*0040*/ 	.short	0x0000
        /*0042*/ 	.short	0x0000
        /*0044*/ 	.byte	0x00, 0xf5, 0x21, 0x00


	//----- nvinfo : EIATTR_SPARSE_MMA_MASK
	.align		4
.L_94:
        /*0048*/ 	.byte	0x03, 0x50
        /*004a*/ 	.short	0x0000


	//----- nvinfo : EIATTR_MAXREG_COUNT
	.align		4
        /*004c*/ 	.byte	0x03, 0x1b
        /*004e*/ 	.short	0x00ff


	//----- nvinfo : EIATTR_MERCURY_ISA_VERSION
	.align		4
        /*0050*/ 	.byte	0x03, 0x5f
        /*0052*/ 	.short	0x0101


	//----- nvinfo : EIATTR_VRC_CTA_INIT_COUNT
	.align		4
        /*0054*/ 	.byte	0x02, 0x4a
	.zero		1
	.zero		1


	//----- nvinfo : EIATTR_EXIT_INSTR_OFFSETS
	.align		4
        /*0058*/ 	.byte	0x04, 0x1c
        /*005a*/ 	.short	(.L_96 - .L_95)


	//   ....[0]....
.L_95:
        /*005c*/ 	.word	0x00000070


	//   ....[1]....
        /*0060*/ 	.word	0x00000a80


	//----- nvinfo : EIATTR_CBANK_PARAM_SIZE
	.align		4
.L_96:
        /*0064*/ 	.byte	0x03, 0x19
        /*0066*/ 	.short	0x001c


	//----- nvinfo : EIATTR_PARAM_CBANK
	.align		4
        /*0068*/ 	.byte	0x04, 0x0a
        /*006a*/ 	.short	(.L_98 - .L_97)
	.align		4
.L_97:
        /*006c*/ 	.word	index@(.nv.constant0._Z7kernelbPiS_S_i)
        /*0070*/ 	.short	0x0380
        /*0072*/ 	.short	0x001c


	//----- nvinfo : EIATTR_SW_WAR
	.align		4
.L_98:
        /*0074*/ 	.byte	0x04, 0x36
        /*0076*/ 	.short	(.L_100 - .L_99)
.L_99:
        /*0078*/ 	.word	0x00000008
.L_100:


//--------------------- .nv.info._Z7kernelxPiS_S_i --------------------------
	.section	.nv.info._Z7kernelxPiS_S_i,"",@"SHT_CUDA_INFO"
	.sectionflags	@""
	.align	4


	//----- nvinfo : EIATTR_CUDA_API_VERSION
	.align		4
        /*0000*/ 	.byte	0x04, 0x37
        /*0002*/ 	.short	(.L_102 - .L_101)
.L_101:
        /*0004*/ 	.word	0x00000082


	//----- nvinfo : EIATTR_KPARAM_INFO
	.align		4
.L_102:
        /*0008*/ 	.byte	0x04, 0x17
        /*000a*/ 	.short	(.L_104 - .L_103)
.L_103:
        /*000c*/ 	.word	0x00000000
        /*0010*/ 	.short	0x0003
        /*0012*/ 	.short	0x0018
        /*0014*/ 	.byte	0x00, 0xf0, 0x11, 0x00


	//----- nvinfo : EIATTR_KPARAM_INFO
	.align		4
.L_104:
        /*0018*/ 	.byte	0x04, 0x17
        /*001a*/ 	.short	(.L_106 - .L_105)
.L_105:
        /*001c*/ 	.word	0x00000000
        /*0020*/ 	.short	0x0002
        /*0022*/ 	.short	0x0010
        /*0024*/ 	.byte	0x00, 0xf5, 0x21, 0x00


	//----- nvinfo : EIATTR_KPARAM_INFO
	.align		4
.L_106:
        /*0028*/ 	.byte	0x04, 0x17
        /*002a*/ 	.short	(.L_108 - .L_107)
.L_107:
        /*002c*/ 	.word	0x00000000
        /*0030*/ 	.short	0x0001
        /*0032*/ 	.short	0x0008
        /*0034*/ 	.byte	0x00, 0xf5, 0x21, 0x00


	//----- nvinfo : EIATTR_KPARAM_INFO
	.align		4
.L_108:
        /*0038*/ 	.byte	0x04, 0x17
        /*003a*/ 	.short	(.L_110 - .L_109)
.L_109:
        /*003c*/ 	.word	0x00000000
        /*0040*/ 	.short	0x0000
        /*0042*/ 	.short	0x0000
        /*0044*/ 	.byte	0x00, 0xf5, 0x21, 0x00


	//----- nvinfo : EIATTR_SPARSE_MMA_MASK
	.align		4
.L_110:
        /*0048*/ 	.byte	0x03, 0x50
        /*004a*/ 	.short	0x0000


	//----- nvinfo : EIATTR_MAXREG_COUNT
	.align		4
        /*004c*/ 	.byte	0x03, 0x1b
        /*004e*/ 	.short	0x00ff


	//----- nvinfo : EIATTR_MERCURY_ISA_VERSION
	.align		4
        /*0050*/ 	.byte	0x03, 0x5f
        /*0052*/ 	.short	0x0101


	//----- nvinfo : EIATTR_INT_WARP_WIDE_INSTR_OFFSETS
	.align		4
        /*0054*/ 	.byte	0x04, 0x31
        /*0056*/ 	.short	(.L_112 - .L_111)


	//   ....[0]....
.L_111:
        /*0058*/ 	.word	0x000001e0


	//   ....[1]....
        /*005c*/ 	.word	0x00000220


	//   ....[2]....
        /*0060*/ 	.word	0x000002b0


	//   ....[3]....
        /*0064*/ 	.word	0x00000330


	//   ....[4]....
        /*0068*/ 	.word	0x000003a0


	//   ....[5]....
        /*006c*/ 	.word	0x00000410


	//   ....[6]....
        /*0070*/ 	.word	0x00000480


	//   ....[7]....
        /*0074*/ 	.word	0x000004f0


	//   ....[8]....
        /*0078*/ 	.word	0x00000560


	//   ....[9]....
        /*007c*/ 	.word	0x000005d0


	//   ....[10]....
        /*0080*/ 	.word	0x00000640


	//   ....[11]....
        /*0084*/ 	.word	0x000006b0


	//   ....[12]....
        /*0088*/ 	.word	0x00000720


	//   ....[13]....
        /*008c*/ 	.word	0x00000790


	//   ....[14]....
        /*0090*/ 	.word	0x00000800


	//   ....[15]....
        /*0094*/ 	.word	0x00000870


	//   ....[16]....
        /*0098*/ 	.word	0x00000910


	//   ....[17]....
        /*009c*/ 	.word	0x00000a00


	//   ....[18]....
        /*00a0*/ 	.word	0x00000a70


	//   ....[19]....
        /*00a4*/ 	.word	0x00000af0


	//   ....[20]....
        /*00a8*/ 	.word	0x00000b60


	//   ....[21]....
        /*00ac*/ 	.word	0x00000bd0


	//   ....[22]....
        /*00b0*/ 	.word	0x00000c40


	//   ....[23]....
        /*00b4*/ 	.word	0x00000cb0


	//   ....[24]....
        /*00b8*/ 	.word	0x00000d20


	//   ....[25]....
        /*00bc*/ 	.word	0x00000d80


	//   ....[26]....
        /*00c0*/ 	.word	0x00000e60


	//   ....[27]....
        /*00c4*/ 	.word	0x00000ed0


	//   ....[28]....
        /*00c8*/ 	.word	0x00000f50


	//   ....[29]....
        /*00cc*/ 	.word	0x00000fc0


	//   ....[30]....
        /*00d0*/ 	.word	0x00001020


	//   ....[31]....
        /*00d4*/ 	.word	0x00001100


	//   ....[32]....
        /*00d8*/ 	.word	0x00001190


	//----- nvinfo : EIATTR_VRC_CTA_INIT_COUNT
	.align		4
.L_112:
        /*00dc*/ 	.byte	0x02, 0x4a
	.zero		1
	.zero		1


	//----- nvinfo : EIATTR_EXIT_INSTR_OFFSETS
	.align		4
        /*00e0*/ 	.byte	0x04, 0x1c
        /*00e2*/ 	.short	(.L_114 - .L_113)


	//   ....[0]....
.L_113:
        /*00e4*/ 	.word	0x00000080


	//   ....[1]....
        /*00e8*/ 	.word	0x00000960


	//   ....[2]....
        /*00ec*/ 	.word	0x00000dc0


	//   ....[3]....
        /*00f0*/ 	.word	0x00001060


	//   ....[4]....
        /*00f4*/ 	.word	0x00001200


	//----- nvinfo : EIATTR_CBANK_PARAM_SIZE
	.align		4
.L_114:
        /*00f8*/ 	.byte	0x03, 0x19
        /*00fa*/ 	.short	0x001c


	//----- nvinfo : EIATTR_PARAM_CBANK
	.align		4
        /*00fc*/ 	.byte	0x04, 0x0a
        /*00fe*/ 	.short	(.L_116 - .L_115)
	.align		4
.L_115:
        /*0100*/ 	.word	index@(.nv.constant0._Z7kernelxPiS_S_i)
        /*0104*/ 	.short	0x0380
        /*0106*/ 	.short	0x001c


	//----- nvinfo : EIATTR_SW_WAR
	.align		4
.L_116:
        /*0108*/ 	.byte	0x04, 0x36
        /*010a*/ 	.short	(.L_118 - .L_117)
.L_117:
        /*010c*/ 	.word	0x00000008
.L_118:


//--------------------- .nv.info._Z7kernelAPiS_S_i --------------------------
	.section	.nv.info._Z7kernelAPiS_S_i,"",@"SHT_CUDA_INFO"
	.sectionflags	@""
	.align	4


	//----- nvinfo : EIATTR_CUDA_API_VERSION
	.align		4
        /*0000*/ 	.byte	0x04, 0x37
        /*0002*/ 	.short	(.L_120 - .L_119)
.L_119:
        /*0004*/ 	.word	0x00000082


	//----- nvinfo : EIATTR_KPARAM_INFO
	.align		4
.L_120:
        /*0008*/ 	.byte	0x04, 0x17
        /*000a*/ 	.short	(.L_122 - .L_121)
.L_121:
        /*000c*/ 	.word	0x00000000
        /*0010*/ 	.short	0x0003
        /*0012*/ 	.short	0x0018
        /*0014*/ 	.byte	0x00, 0xf0, 0x11, 0x00


	//----- nvinfo : EIATTR_KPARAM_INFO
	.align		4
.L_122:
        /*0018*/ 	.byte	0x04, 0x17
        /*001a*/ 	.short	(.L_124 - .L_123)
.L_123:
        /*001c*/ 	.word	0x00000000
        /*0020*/ 	.short	0x0002
        /*0022*/ 	.short	0x0010
        /*0024*/ 	.byte	0x00, 0xf5, 0x21, 0x00


	//----- nvinfo : EIATTR_KPARAM_INFO
	.align		4
.L_124:
        /*0028*/ 	.byte	0x04, 0x17
        /*002a*/ 	.short	(.L_126 - .L_125)
.L_125:
        /*002c*/ 	.word	0x00000000
        /*0030*/ 	.short	0x0001
        /*0032*/ 	.short	0x0008
        /*0034*/ 	.byte	0x00, 0xf5, 0x21, 0x00


	//----- nvinfo : EIATTR_KPARAM_INFO
	.align		4
.L_126:
        /*0038*/ 	.byte	0x04, 0x17
        /*003a*/ 	.short	(.L_128 - .L_127)
.L_127:
        /*003c*/ 	.word	0x00000000
        /*0040*/ 	.short	0x0000
        /*0042*/ 	.short	0x0000
        /*0044*/ 	.byte	0x00, 0xf5, 0x21, 0x00


	//----- nvinfo : EIATTR_SPARSE_MMA_MASK
	.align		4
.L_128:
        /*0048*/ 	.byte	0x03, 0x50
        /*004a*/ 	.short	0x0000


	//----- nvinfo : EIATTR_MAXREG_COUNT
	.align		4
        /*004c*/ 	.byte	0x03, 0x1b
        /*004e*/ 	.short	0x00ff


	//----- nvinfo : EIATTR_MERCURY_ISA_VERSION
	.align		4
        /*0050*/ 	.byte	0x03, 0x5f
        /*0052*/ 	.short	0x0101


	//----- nvinfo : EIATTR_VRC_CTA_INIT_COUNT
	.align		4
        /*0054*/ 	.byte	0x02, 0x4a
	.zero		1
	.zero		1


	//----- nvinfo : EIATTR_EXIT_INSTR_OFFSETS
	.align		4
        /*0058*/ 	.byte	0x04, 0x1c
        /*005a*/ 	.short	(.L_130 - .L_129)


	//   ....[0]....
.L_129:
        /*005c*/ 	.word	0x00000080


	//   ....[1]....
        /*0060*/ 	.word	0x000002e0


	//----- nvinfo : EIATTR_CBANK_PARAM_SIZE
	.align		4
.L_130:
        /*0064*/ 	.byte	0x03, 0x19
        /*0066*/ 	.short	0x001c


	//----- nvinfo : EIATTR_PARAM_CBANK
	.align		4
        /*0068*/ 	.byte	0x04, 0x0a
        /*006a*/ 	.short	(.L_132 - .L_131)
	.align		4
.L_131:
        /*006c*/ 	.word	index@(.nv.constant0._Z7kernelAPiS_S_i)
        /*0070*/ 	.short	0x0380
        /*0072*/ 	.short	0x001c


	//----- nvinfo : EIATTR_SW_WAR
	.align		4
.L_132:
        /*0074*/ 	.byte	0x04, 0x36
        /*0076*/ 	.short	(.L_134 - .L_133)
.L_133:
        /*0078*/ 	.word	0x00000008
.L_134:


//--------------------- .nv.callgraph             --------------------------
	.section	.nv.callgraph,"",@"SHT_CUDA_CALLGRAPH"
	.align	4
	.sectionentsize	8
	.align		4
        /*0000*/ 	.word	0x00000000
	.align		4
        /*0004*/ 	.word	0xffffffff
	.align		4
        /*0008*/ 	.word	0x00000000
	.align		4
        /*000c*/ 	.word	0xfffffffe
	.align		4
        /*0010*/ 	.word	0x00000000
	.align		4
        /*0014*/ 	.word	0xfffffffd
	.align		4
        /*0018*/ 	.word	0x00000000
	.align		4
        /*001c*/ 	.word	0xfffffffc


//--------------------- .nv.constant3             --------------------------
	.section	.nv.constant3,"a",@progbits
	.align	4
.nv.constant3:
	.type		X,@object
	.size		X,(.L_0 - X)
X:
	.zero		40000
.L_0:


//--------------------- .text._Z8kernelCMPiS_i    --------------------------
	.section	.text._Z8kernelCMPiS_i,"ax",@progbits
	.align	128
        .global         _Z8kernelCMPiS_i
        .type           _Z8kernelCMPiS_i,@function
        .size           _Z8kernelCMPiS_i,(.L_x_81 - _Z8kernelCMPiS_i)
        .other          _Z8kernelCMPiS_i,@"STO_CUDA_ENTRY STV_DEFAULT"
_Z8kernelCMPiS_i:
.text._Z8kernelCMPiS_i:
[----:B------:R-:W-:Y:S01]  /*0000*/  LDC R1, c[0x0][0x37c] ;  /* 0x0000df00ff017b82 */ /* 0x000fe20000000800 */
[----:B------:R-:W0:Y:S07]  /*0010*/  S2R R2, SR_TID.X ;  /* 0x0000000000027919 */ /* 0x000e2e0000002100 */
[----:B------:R-:W0:Y:S01]  /*0020*/  S2UR UR4, SR_CTAID.X ;  /* 0x00000000000479c3 */ /* 0x000e220000002500 */
[----:B------:R-:W1:Y:S07]  /*0030*/  LDCU UR18, c[0x0][0x390] ;  /* 0x00007200ff1277ac */ /* 0x000e6e0008000800 */
[----:B------:R-:W0:Y:S02]  /*0040*/  LDC R3, c[0x0][0x360] ;  /* 0x0000d800ff037b82 */ /* 0x000e240000000800 */
[----:B0-----:R-:W-:-:S05]  /*0050*/  IMAD R2, R3, UR4, R2 ;  /* 0x0000000403027c24 */ /* 0x001fca000f8e0202 */
[----:B-1----:R-:W-:-:S13]  /*0060*/  ISETP.GE.AND P0, PT, R2, UR18, PT ;  /* 0x0000001202007c0c */ /* 0x002fda000bf06270 */
[----:B------:R-:W-:Y:S05]  /*0070*/  @P0 EXIT ;  /* 0x000000000000094d */ /* 0x000fea0003800000 */
[----:B------:R-:W-:Y:S01]  /*0080*/  UISETP.GE.AND UP0, UPT, UR18, 0x1, UPT ;  /* 0x000000011200788c */ /* 0x000fe2000bf06270 */
[----:B------:R-:W-:Y:S01]  /*0090*/  HFMA2 R0, -RZ, RZ, 0, 0 ;  /* 0x00000000ff007431 */ /* 0x000fe200000001ff */
[----:B------:R-:W0:Y:S07]  /*00a0*/  LDCU.64 UR16, c[0x0][0x358] ;  /* 0x00006b00ff1077ac */ /* 0x000e2e0008000a00 */
[----:B------:R-:W-:Y:S05]  /*00b0*/  BRA.U !UP0, `(.L_x_0) ;  /* 0x0000000508fc7547 */ /* 0x000fea000b800000 */
[----:B------:R-:W-:Y:S02]  /*00c0*/  UISETP.GE.U32.AND UP1, UPT, UR18, 0x10, UPT ;  /* 0x000000101200788c */ /* 0x000fe4000bf26070 */
[----:B------:R-:W-:Y:S01]  /*00d0*/  IMAD R3, R2, UR18, RZ ;  /* 0x0000001202037c24 */ /* 0x000fe2000f8e02ff */
[----:B------:R-:W-:Y:S01]  /*00e0*/  ULOP3.LUT UR8, UR18, 0xf, URZ, 0xc0, !UPT ;  /* 0x0000000f12087892 */ /* 0x000fe2000f8ec0ff */
[----:B------:R-:W-:Y:S01]  /*00f0*/  MOV R0, RZ ;  /* 0x000000ff00007202 */ /* 0x000fe20000000f00 */
[----:B------:R-:W-:Y:S02]  /*0100*/  UMOV UR4, URZ ;  /* 0x000000ff00047c82 */ /* 0x000fe40008000000 */
[----:B------:R-:W-:Y:S02]  /*0110*/  UISETP.NE.AND UP0, UPT, UR8, URZ, UPT ;  /* 0x000000ff0800728c */ /* 0x000fe4000bf05270 */
[----:B------:R-:W-:Y:S09]  /*0120*/  BRA.U !UP1, `(.L_x_1) ;  /* 0x0000000109e07547 */ /* 0x000ff2000b800000 */
[----:B------:R-:W1:Y:S01]  /*0130*/  LDCU.64 UR6, c[0x0][0x380] ;  /* 0x00007000ff0677ac */ /* 0x000e620008000a00 */
[----:B------:R-:W-:Y:S02]  /*0140*/  MOV R0, RZ ;  /* 0x000000ff00007202 */ /* 0x000fe40000000f00 */
[----:B------:R-:W-:Y:S01]  /*0150*/  MOV R6, R3 ;  /* 0x0000000300067202 */ /* 0x000fe20000000f00 */
[----:B------:R-:W-:-:S04]  /*0160*/  ULOP3.LUT UR4, UR18, 0x7ffffff0, URZ, 0xc0, !UPT ;  /* 0x7ffffff012047892 */ /* 0x000fc8000f8ec0ff */
[----:B------:R-:W-:Y:S02]  /*0170*/  UIADD3 UR9, UPT, UPT, -UR4, URZ, URZ ;  /* 0x000000ff04097290 */ /* 0x000fe4000fffe1ff */
[----:B-1----:R-:W-:-:S04]  /*0180*/  UIADD3 UR5, UP1, UPT, UR6, 0x20, URZ ;  /* 0x0000002006057890 */ /* 0x002fc8000ff3e0ff */
[----:B------:R-:W-:-:S03]  /*0190*/  UIADD3.X UR6, UPT, UPT, URZ, UR7, URZ, UP1, !UPT ;  /* 0x00000007ff067290 */ /* 0x000fc60008ffe4ff */
[----:B------:R-:W-:-:S09]  /*01a0*/  UMOV UR7, 0x20 ;  /* 0x0000002000077882 */ /* 0x000fd20000000000 */
.L_x_2:
[----:B------:R-:W-:Y:S01]  /*01b0*/  MOV R4, UR5 ;  /* 0x0000000500047c02 */ /* 0x000fe20008000f00 */
[----:B------:R-:W1:Y:S01]  /*01c0*/  LDCU.64 UR10, c[0x3][UR7+-0x20] ;  /* 0x00fffc00070a77ac */ /* 0x000e620008000a00 */
[----:B------:R-:W-:Y:S01]  /*01d0*/  MOV R5, UR6 ;  /* 0x0000000600057c02 */ /* 0x000fe20008000f00 */
[----:B------:R-:W2:Y:S02]  /*01e0*/  LDCU.64 UR12, c[0x3][UR7+-0x18] ;  /* 0x00fffd00070c77ac */ /* 0x000ea40008000a00 */
[C---:B------:R-:W-:Y:S01]  /*01f0*/  IMAD.WIDE R4, R6.reuse, 0x4, R4 ;  /* 0x0000000406047825 */ /* 0x040fe200078e0204 */
[----:B------:R-:W3:Y:S04]  /*0200*/  LDCU.64 UR14, c[0x3][UR7+-0x10] ;  /* 0x00fffe00070e77ac */ /* 0x000ee80008000a00 */
[----:B0-----:R-:W1:Y:S04]  /*0210*/  LDG.E R15, desc[UR16][R4.64+-0x20] ;  /* 0xffffe010040f7981 */ /* 0x001e68000c1e1900 */
[----:B------:R-:W4:Y:S04]  /*0220*/  LDG.E R16, desc[UR16][R4.64+-0x1c] ;  /* 0xffffe41004107981 */ /* 0x000f28000c1e1900 */
[----:B------:R-:W2:Y:S04]  /*0230*/  LDG.E R18, desc[UR16][R4.64+-0x18] ;  /* 0xffffe81004127981 */ /* 0x000ea8000c1e1900 */
[----:B------:R-:W5:Y:S04]  /*0240*/  LDG.E R20, desc[UR16][R4.64+-0x14] ;  /* 0xffffec1004147981 */ /* 0x000f68000c1e1900 */
[----:B------:R-:W3:Y:S04]  /*0250*/  LDG.E R22, desc[UR16][R4.64+-0x10] ;  /* 0xfffff01004167981 */ /* 0x000ee8000c1e1900 */
        /* <DEDUP_REMOVED lines=10> */
[----:B------:R-:W3:Y:S01]  /*0300*/  LDG.E R14, desc[UR16][R4.64+0x1c] ;  /* 0x00001c10040e7981 */ /* 0x000ee2000c1e1900 */
[----:B------:R-:W-:Y:S01]  /*0310*/  UIADD3 UR9, UPT, UPT, UR9, 0x10, URZ ;  /* 0x0000001009097890 */ /* 0x000fe2000fffe0ff */
[----:B------:R-:W-:-:S03]  /*0320*/  IADD3 R6, PT, PT, R6, 0x10, RZ ;  /* 0x0000001006067810 */ /* 0x000fc60007ffe0ff */
[----:B------:R-:W-:Y:S01]  /*0330*/  UISETP.NE.AND UP1, UPT, UR9, URZ, UPT ;  /* 0x000000ff0900728c */ /* 0x000fe2000bf25270 */
[----:B-1----:R-:W-:-:S04]  /*0340*/  IMAD R15, R15, UR10, R0 ;  /* 0x0000000a0f0f7c24 */ /* 0x002fc8000f8e0200 */
[----:B----4-:R-:W-:Y:S01]  /*0350*/  IMAD R15, R16, UR11, R15 ;  /* 0x0000000b100f7c24 */ /* 0x010fe2000f8e020f */
[----:B------:R-:W0:Y:S03]  /*0360*/  LDCU.64 UR10, c[0x3][UR7+-0x8] ;  /* 0x00ffff00070a77ac */ /* 0x000e260008000a00 */
[----:B--2---:R-:W-:-:S04]  /*0370*/  IMAD R15, R18, UR12, R15 ;  /* 0x0000000c120f7c24 */ /* 0x004fc8000f8e020f */
[----:B-----5:R-:W-:Y:S01]  /*0380*/  IMAD R15, R20, UR13, R15 ;  /* 0x0000000d140f7c24 */ /* 0x020fe2000f8e020f */
[----:B------:R-:W1:Y:S03]  /*0390*/  LDCU.64 UR12, c[0x3][UR7] ;  /* 0x00c00000070c77ac */ /* 0x000e660008000a00 */
[----:B---3--:R-:W-:-:S04]  /*03a0*/  IMAD R15, R22, UR14, R15 ;  /* 0x0000000e160f7c24 */ /* 0x008fc8000f8e020f */
[----:B------:R-:W-:Y:S01]  /*03b0*/  IMAD R15, R24, UR15, R15 ;  /* 0x0000000f180f7c24 */ /* 0x000fe2000f8e020f */
[----:B------:R-:W2:Y:S03]  /*03c0*/  LDCU.64 UR14, c[0x3][UR7+0x8] ;  /* 0x00c00100070e77ac */ /* 0x000ea60008000a00 */
[----:B0-----:R-:W-:-:S04]  /*03d0*/  IMAD R15, R26, UR10, R15 ;  /* 0x0000000a1a0f7c24 */ /* 0x001fc8000f8e020f */
[----:B------:R-:W-:Y:S01]  /*03e0*/  IMAD R28, R28, UR11, R15 ;  /* 0x0000000b1c1c7c24 */ /* 0x000fe2000f8e020f */
[----:B------:R-:W0:Y:S03]  /*03f0*/  LDCU.64 UR10, c[0x3][UR7+0x10] ;  /* 0x00c00200070a77ac */ /* 0x000e260008000a00 */
[----:B-1----:R-:W-:-:S04]  /*0400*/  IMAD R13, R13, UR12, R28 ;  /* 0x0000000c0d0d7c24 */ /* 0x002fc8000f8e021c */
[----:B------:R-:W-:Y:S01]  /*0410*/  IMAD R12, R12, UR13, R13 ;  /* 0x0000000d0c0c7c24 */ /* 0x000fe2000f8e020d */
[----:B------:R-:W1:Y:S03]  /*0420*/  LDCU.64 UR12, c[0x3][UR7+0x18] ;  /* 0x00c00300070c77ac */ /* 0x000e660008000a00 */
[----:B--2---:R-:W-:Y:S01]  /*0430*/  IMAD R11, R11, UR14, R12 ;  /* 0x0000000e0b0b7c24 */ /* 0x004fe2000f8e020c */
[----:B------:R-:W-:-:S03]  /*0440*/  UIADD3 UR7, UPT, UPT, UR7, 0x40, URZ ;  /* 0x0000004007077890 */ /* 0x000fc6000fffe0ff */
[----:B------:R-:W-:-:S04]  /*0450*/  IMAD R10, R10, UR15, R11 ;  /* 0x0000000f0a0a7c24 */ /* 0x000fc8000f8e020b */
[----:B0-----:R-:W-:-:S04]  /*0460*/  IMAD R9, R9, UR10, R10 ;  /* 0x0000000a09097c24 */ /* 0x001fc8000f8e020a */
[----:B------:R-:W-:-:S04]  /*0470*/  IMAD R8, R8, UR11, R9 ;  /* 0x0000000b08087c24 */ /* 0x000fc8000f8e0209 */
[----:B-1----:R-:W-:-:S04]  /*0480*/  IMAD R7, R7, UR12, R8 ;  /* 0x0000000c07077c24 */ /* 0x002fc8000f8e0208 */
[----:B------:R-:W-:Y:S01]  /*0490*/  IMAD R0, R14, UR13, R7 ;  /* 0x0000000d0e007c24 */ /* 0x000fe2000f8e0207 */
[----:B------:R-:W-:Y:S06]  /*04a0*/  BRA.U UP1, `(.L_x_2) ;  /* 0xfffffffd01407547 */ /* 0x000fec000b83ffff */
.L_x_1:
[----:B------:R-:W-:Y:S05]  /*04b0*/  BRA.U !UP0, `(.L_x_0) ;  /* 0x0000000108fc7547 */ /* 0x000fea000b800000 */
[----:B------:R-:W-:Y:S02]  /*04c0*/  UISETP.GE.U32.AND UP0, UPT, UR8, 0x8, UPT ;  /* 0x000000080800788c */ /* 0x000fe4000bf06070 */
[----:B------:R-:W-:-:S04]  /*04d0*/  ULOP3.LUT UR9, UR18, 0x7, URZ, 0xc0, !UPT ;  /* 0x0000000712097892 */ /* 0x000fc8000f8ec0ff */
[----:B------:R-:W-:-:S03]  /*04e0*/  UISETP.NE.AND UP1, UPT, UR9, URZ, UPT ;  /* 0x000000ff0900728c */ /* 0x000fc6000bf25270 */
[----:B------:R-:W-:Y:S08]  /*04f0*/  BRA.U !UP0, `(.L_x_3) ;  /* 0x0000000108647547 */ /* 0x000ff0000b800000 */
[----:B------:R-:W1:Y:S01]  /*0500*/  LDC.64 R4, c[0x0][0x380] ;  /* 0x0000e000ff047b82 */ /* 0x000e620000000a00 */
[----:B------:R-:W-:-:S05]  /*0510*/  IADD3 R7, PT, PT, R3, UR4, RZ ;  /* 0x0000000403077c10 */ /* 0x000fca000fffe0ff */
[----:B-1----:R-:W-:-:S05]  /*0520*/  IMAD.WIDE R4, R7, 0x4, R4 ;  /* 0x0000000407047825 */ /* 0x002fca00078e0204 */
[----:B0-----:R-:W2:Y:S04]  /*0530*/  LDG.E R7, desc[UR16][R4.64] ;  /* 0x0000001004077981 */ /* 0x001ea8000c1e1900 */
[----:B------:R-:W3:Y:S04]  /*0540*/  LDG.E R6, desc[UR16][R4.64+0x4] ;  /* 0x0000041004067981 */ /* 0x000ee8000c1e1900 */
[----:B------:R-:W4:Y:S04]  /*0550*/  LDG.E R9, desc[UR16][R4.64+0x8] ;  /* 0x0000081004097981 */ /* 0x000f28000c1e1900 */
[----:B------:R-:W5:Y:S04]  /*0560*/  LDG.E R11, desc[UR16][R4.64+0xc] ;  /* 0x00000c10040b7981 */ /* 0x000f68000c1e1900 */
[----:B------:R-:W5:Y:S04]  /*0570*/  LDG.E R13, desc[UR16][R4.64+0x10] ;  /* 0x00001010040d7981 */ /* 0x000f68000c1e1900 */
[----:B------:R-:W5:Y:S04]  /*0580*/  LDG.E R15, desc[UR16][R4.64+0x14] ;  /* 0x00001410040f7981 */ /* 0x000f68000c1e1900 */
[----:B------:R-:W5:Y:S04]  /*0590*/  LDG.E R17, desc[UR16][R4.64+0x18] ;  /* 0x0000181004117981 */ /* 0x000f68000c1e1900 */
[----:B------:R-:W5:Y:S01]  /*05a0*/  LDG.E R19, desc[UR16][R4.64+0x1c] ;  /* 0x00001c1004137981 */ /* 0x000f62000c1e1900 */
[----:B------:R-:W-:-:S02]  /*05b0*/  USHF.L.U32 UR5, UR4, 0x2, URZ ;  /* 0x0000000204057899 */ /* 0x000fc400080006ff */
[----:B------:R-:W-:-:S10]  /*05c0*/  UIADD3 UR4, UPT, UPT, UR4, 0x8, URZ ;  /* 0x0000000804047890 */ /* 0x000fd4000fffe0ff */
[----:B------:R-:W2:Y:S01]  /*05d0*/  LDCU.64 UR6, c[0x3][UR5] ;  /* 0x00c00000050677ac */ /* 0x000ea20008000a00 */
[----:B------:R-:W4:Y:S01]  /*05e0*/  LDCU.64 UR10, c[0x3][UR5+0x8] ;  /* 0x00c00100050a77ac */ /* 0x000f220008000a00 */
[----:B------:R-:W0:Y:S01]  /*05f0*/  LDCU.64 UR12, c[0x3][UR5+0x10] ;  /* 0x00c00200050c77ac */ /* 0x000e220008000a00 */
[----:B--2---:R-:W-:-:S04]  /*0600*/  IMAD R7, R7, UR6, R0 ;  /* 0x0000000607077c24 */ /* 0x004fc8000f8e0200 */
[----:B---3--:R-:W-:Y:S01]  /*0610*/  IMAD R6, R6, UR7, R7 ;  /* 0x0000000706067c24 */ /* 0x008fe2000f8e0207 */
[----:B------:R-:W1:Y:S03]  /*0620*/  LDCU.64 UR6, c[0x3][UR5+0x18] ;  /* 0x00c00300050677ac */ /* 0x000e660008000a00 */
[----:B----4-:R-:W-:-:S04]  /*0630*/  IMAD R6, R9, UR10, R6 ;  /* 0x0000000a09067c24 */ /* 0x010fc8000f8e0206 */
[----:B-----5:R-:W-:-:S04]  /*0640*/  IMAD R6, R11, UR11, R6 ;  /* 0x0000000b0b067c24 */ /* 0x020fc8000f8e0206 */
[----:B0-----:R-:W-:-:S04]  /*0650*/  IMAD R6, R13, UR12, R6 ;  /* 0x0000000c0d067c24 */ /* 0x001fc8000f8e0206 */
[----:B------:R-:W-:-:S04]  /*0660*/  IMAD R6, R15, UR13, R6 ;  /* 0x0000000d0f067c24 */ /* 0x000fc8000f8e0206 */
[----:B-1----:R-:W-:-:S04]  /*0670*/  IMAD R6, R17, UR6, R6 ;  /* 0x0000000611067c24 */ /* 0x002fc8000f8e0206 */
[----:B------:R-:W-:-:S07]  /*0680*/  IMAD R0, R19, UR7, R6 ;  /* 0x0000000713007c24 */ /* 0x000fce000f8e0206 */
.L_x_3:
        /* <DEDUP_REMOVED lines=11> */
[----:B------:R-:W5:Y:S01]  /*0740*/  LDG.E R11, desc[UR16][R4.64+0xc] ;  /* 0x00000c10040b7981 */ /* 0x000f62000c1e1900 */
[----:B------:R-:W-:-:S02]  /*0750*/  USHF.L.U32 UR6, UR4, 0x2, URZ ;  /* 0x0000000204067899 */ /* 0x000fc400080006ff */
[----:B------:R-:W-:-:S10]  /*0760*/  UIADD3 UR4, UPT, UPT, UR4, 0x4, URZ ;  /* 0x0000000404047890 */ /* 0x000fd4000fffe0ff */
[----:B------:R-:W2:Y:S01]  /*0770*/  LDCU.64 UR8, c[0x3][UR6] ;  /* 0x00c00000060877ac */ /* 0x000ea20008000a00 */
[----:B------:R-:W4:Y:S01]  /*0780*/  LDCU.64 UR6, c[0x3][UR6+0x8] ;  /* 0x00c00100060677ac */ /* 0x000f220008000a00 */
[----:B--2---:R-:W-:-:S04]  /*0790*/  IMAD R7, R7, UR8, R0 ;  /* 0x0000000807077c24 */ /* 0x004fc8000f8e0200 */
[----:B---3--:R-:W-:-:S04]  /*07a0*/  IMAD R6, R6, UR9, R7 ;  /* 0x0000000906067c24 */ /* 0x008fc8000f8e0207 */
[----:B----4-:R-:W-:-:S04]  /*07b0*/  IMAD R6, R9, UR6, R6 ;  /* 0x0000000609067c24 */ /* 0x010fc8000f8e0206 */
[----:B-----5:R-:W-:-:S07]  /*07c0*/  IMAD R0, R11, UR7, R6 ;  /* 0x000000070b007c24 */ /* 0x020fce000f8e0206 */
.L_x_4:
[----:B------:R-:W-:Y:S05]  /*07d0*/  BRA.U !UP1, `(.L_x_0) ;  /* 0x0000000109347547 */ /* 0x000fea000b800000 */
[----:B------:R-:W1:Y:S01]  /*07e0*/  LDC.64 R6, c[0x0][0x380] ;  /* 0x0000e000ff067b82 */ /* 0x000e620000000a00 */
[----:B------:R-:W-:Y:S01]  /*07f0*/  IADD3 R3, PT, PT, R3, UR4, RZ ;  /* 0x0000000403037c10 */ /* 0x000fe2000fffe0ff */
[----:B------:R-:W-:Y:S02]  /*0800*/  USHF.L.U32 UR6, UR4, 0x2, URZ ;  /* 0x0000000204067899 */ /* 0x000fe400080006ff */
[----:B------:R-:W-:-:S12]  /*0810*/  UIADD3 UR5, UPT, UPT, -UR5, URZ, URZ ;  /* 0x000000ff05057290 */ /* 0x000fd8000fffe1ff */
.L_x_5:
[----:B-1----:R-:W-:-:S06]  /*0820*/  IMAD.WIDE R4, R3, 0x4, R6 ;  /* 0x0000000403047825 */ /* 0x002fcc00078e0206 */
[----:B0-----:R-:W2:Y:S01]  /*0830*/  LDG.E R5, desc[UR16][R4.64] ;  /* 0x0000001004057981 */ /* 0x001ea2000c1e1900 */
[----:B------:R-:W2:Y:S01]  /*0840*/  LDCU UR4, c[0x3][UR6] ;  /* 0x00c00000060477ac */ /* 0x000ea20008000800 */
[----:B------:R-:W-:Y:S01]  /*0850*/  IADD3 R3, PT, PT, R3, 0x1, RZ ;  /* 0x0000000103037810 */ /* 0x000fe20007ffe0ff */
[----:B------:R-:W-:Y:S02]  /*0860*/  UIADD3 UR5, UPT, UPT, UR5, 0x1, URZ ;  /* 0x0000000105057890 */ /* 0x000fe4000fffe0ff */
[----:B------:R-:W-:Y:S02]  /*0870*/  UIADD3 UR6, UPT, UPT, UR6, 0x4, URZ ;  /* 0x0000000406067890 */ /* 0x000fe4000fffe0ff */
[----:B------:R-:W-:Y:S01]  /*0880*/  UISETP.NE.AND UP0, UPT, UR5, URZ, UPT ;  /* 0x000000ff0500728c */ /* 0x000fe2000bf05270 */
[----:B--2---:R-:W-:-:S08]  /*0890*/  IMAD R0, R5, UR4, R0 ;  /* 0x0000000405007c24 */ /* 0x004fd0000f8e0200 */
[----:B------:R-:W-:Y:S05]  /*08a0*/  BRA.U UP0, `(.L_x_5) ;  /* 0xfffffffd00dc7547 */ /* 0x000fea000b83ffff */
.L_x_0:
[----:B------:R-:W1:Y:S02]  /*08b0*/  LDC.64 R4, c[0x0][0x388] ;  /* 0x0000e200ff047b82 */ /* 0x000e640000000a00 */
[----:B-1----:R-:W-:-:S05]  /*08c0*/  IMAD.WIDE R2, R2, 0x4, R4 ;  /* 0x0000000402027825 */ /* 0x002fca00078e0204 */
[----:B0-----:R-:W-:Y:S01]  /*08d0*/  STG.E desc[UR16][R2.64], R0 ;  /* 0x0000000002007986 */ /* 0x001fe2000c101910 */
[----:B------:R-:W-:Y:S05]  /*08e0*/  EXIT ;  /* 0x000000000000794d */ /* 0x000fea0003800000 */
.L_x_6:
[----:B------:R-:W-:-:S00]  /*08f0*/  BRA `(.L_x_6) ;  /* 0xfffffffc00fc7947 */ /* 0x000fc0000383ffff */
[----:B------:R-:W-:-:S00]  /*0900*/  NOP ;  /* 0x0000000000007918 */ /* 0x000fc00000000000 */
[----:B------:R-:W-:-:S00]  /*0910*/  NOP ;  /* 0x0000000000007918 */ /* 0x000fc00000000000 */
[----:B------:R-:W-:-:S00]  /*0920*/  NOP ;  /* 0x0000000000007918 */ /* 0x000fc00000000000 */
[----:B------:R-:W-:-:S00]  /*0930*/  NOP ;  /* 0x0000000000007918 */ /* 0x000fc00000000000 */
[----:B------:R-:W-:-:S00]  /*0940*/  NOP ;  /* 0x0000000000007918 */ /* 0x000fc00000000000 */
[----:B------:R-:W-:-:S00]  /*0950*/  NOP ;  /* 0x0000000000007918 */ /* 0x000fc00000000000 */
[----:B------:R-:W-:-:S00]  /*0960*/  NOP ;  /* 0x0000000000007918 */ /* 0x000fc00000000000 */
[----:B------:R-:W-:-:S00]  /*0970*/  NOP ;  /* 0x0000000000007918 */ /* 0x000fc00000000000 */
.L_x_81:


//--------------------- .text._Z8kernelSMPiS_S_i  --------------------------
	.section	.text._Z8kernelSMPiS_S_i,"ax",@progbits
	.align	128
        .global         _Z8kernelSMPiS_S_i
        .type           _Z8kernelSMPiS_S_i,@function
        .size           _Z8kernelSMPiS_S_i,(.L_x_82 - _Z8kernelSMPiS_S_i)
        .other          _Z8kernelSMPiS_S_i,@"STO_CUDA_ENTRY STV_DEFAULT"
_Z8kernelSMPiS_S_i:
.text._Z8kernelSMPiS_S_i:
[----:B------:R-:W-:Y:S01]  /*0000*/  LDC R1, c[0x0][0x37c] ;  /* 0x0000df00ff017b82 */ /* 0x000fe20000000800 */
[----:B------:R-:W0:Y:S07]  /*0010*/  S2R R8, SR_TID.X ;  /* 0x0000000000087919 */ /* 0x000e2e0000002100 */
[----:B------:R-:W0:Y:S08]  /*0020*/  S2UR UR4, SR_CTAID.X ;  /* 0x00000000000479c3 */ /* 0x000e300000002500 */
[----:B------:R-:W0:Y:S08]  /*0030*/  LDC R7, c[0x0][0x360] ;  /* 0x0000d800ff077b82 */ /* 0x000e300000000800 */
[----:B------:R-:W1:Y:S01]  /*0040*/  LDC R0, c[0x0][0x398] ;  /* 0x0000e600ff007b82 */ /* 0x000e620000000800 */
[----:B0-----:R-:W-:-:S05]  /*0050*/  IMAD R7, R7, UR4, R8 ;  /* 0x0000000407077c24 */ /* 0x001fca000f8e0208 */
[----:B-1----:R-:W-:-:S13]  /*0060*/  ISETP.GE.AND P0, PT, R7, R0, PT ;  /* 0x000000000700720c */ /* 0x002fda0003f06270 */
[----:B------:R-:W-:Y:S05]  /*0070*/  @P0 EXIT ;  /* 0x000000000000094d */ /* 0x000fea0003800000 */
[----:B------:R-:W-:Y:S01]  /*0080*/  ISETP.GE.AND P0, PT, R0, 0x1, PT ;  /* 0x000000010000780c */ /* 0x000fe20003f06270 */
[----:B------:R-:W0:Y:S01]  /*0090*/  LDCU.64 UR8, c[0x0][0x358] ;  /* 0x00006b00ff0877ac */ /* 0x000e220008000a00 */
[----:B------:R-:W-:-:S11]  /*00a0*/  HFMA2 R10, -RZ, RZ, 0, 0 ;  /* 0x00000000ff0a7431 */ /* 0x000fd600000001ff */
[----:B------:R-:W-:Y:S05]  /*00b0*/  @!P0 BRA `(.L_x_7) ;  /* 0x00000008004c8947 */ /* 0x000fea0003800000 */
[----:B------:R-:W1:Y:S01]  /*00c0*/  S2UR UR5, SR_CgaCtaId ;  /* 0x00000000000579c3 */ /* 0x000e620000008800 */
[C---:B------:R-:W-:Y:S01]  /*00d0*/  ISETP.GE.U32.AND P1, PT, R0.reuse, 0x8, PT ;  /* 0x000000080000780c */ /* 0x040fe20003f26070 */
[----:B------:R-:W-:Y:S01]  /*00e0*/  UMOV UR4, 0x400 ;  /* 0x0000040000047882 */ /* 0x000fe20000000000 */
[----:B------:R-:W-:Y:S01]  /*00f0*/  LOP3.LUT R26, R0, 0x7, RZ, 0xc0, !PT ;  /* 0x00000007001a7812 */ /* 0x000fe200078ec0ff */
[----:B------:R-:W-:Y:S01]  /*0100*/  IMAD R6, R7, R0, RZ ;  /* 0x0000000007067224 */ /* 0x000fe200078e02ff */
[----:B------:R-:W-:Y:S02]  /*0110*/  MOV R9, RZ ;  /* 0x000000ff00097202 */ /* 0x000fe40000000f00 */
[----:B------:R-:W-:Y:S02]  /*0120*/  ISETP.NE.AND P0, PT, R26, RZ, PT ;  /* 0x000000ff1a00720c */ /* 0x000fe40003f05270 */
[----:B------:R-:W-:Y:S01]  /*0130*/  MOV R10, RZ ;  /* 0x000000ff000a7202 */ /* 0x000fe20000000f00 */
[----:B-1----:R-:W-:-:S06]  /*0140*/  ULEA UR4, UR5, UR4, 0x18 ;  /* 0x0000000405047291 */ /* 0x002fcc000f8ec0ff */
[----:B------:R-:W-:Y:S01]  /*0150*/  LEA R8, R8, UR4, 0x2 ;  /* 0x0000000408087c11 */ /* 0x000fe2000f8e10ff */
[----:B------:R-:W-:Y:S06]  /*0160*/  @!P1 BRA `(.L_x_8) ;  /* 0x0000000400109947 */ /* 0x000fec0003800000 */
[----:B------:R-:W1:Y:S01]  /*0170*/  LDCU.128 UR4, c[0x0][0x380] ;  /* 0x00007000ff0477ac */ /* 0x000e620008000c00 */
[----:B------:R-:W-:Y:S01]  /*0180*/  LOP3.LUT R9, R0, 0x7ffffff8, RZ, 0xc0, !PT ;  /* 0x7ffffff800097812 */ /* 0x000fe200078ec0ff */
[----:B------:R-:W-:Y:S01]  /*0190*/  IMAD.MOV.U32 R10, RZ, RZ, RZ ;  /* 0x000000ffff0a7224 */ /* 0x000fe200078e00ff */
[----:B------:R-:W-:Y:S02]  /*01a0*/  MOV R11, R6 ;  /* 0x00000006000b7202 */ /* 0x000fe40000000f00 */
[----:B------:R-:W-:Y:S01]  /*01b0*/  IADD3 R12, PT, PT, -R9, RZ, RZ ;  /* 0x000000ff090c7210 */ /* 0x000fe20007ffe1ff */
[----:B-1----:R-:W-:Y:S02]  /*01c0*/  UIADD3 UR6, UP0, UPT, UR6, 0x10, URZ ;  /* 0x0000001006067890 */ /* 0x002fe4000ff1e0ff */
[----:B------:R-:W-:Y:S02]  /*01d0*/  UIADD3 UR4, UP1, UPT, UR4, 0x10, URZ ;  /* 0x0000001004047890 */ /* 0x000fe4000ff3e0ff */
[----:B------:R-:W-:-:S02]  /*01e0*/  UIADD3.X UR7, UPT, UPT, URZ, UR7, URZ, UP0, !UPT ;  /* 0x00000007ff077290 */ /* 0x000fc400087fe4ff */
[----:B------:R-:W-:Y:S01]  /*01f0*/  IMAD.U32 R2, RZ, RZ, UR6 ;  /* 0x00000006ff027e24 */ /* 0x000fe2000f8e00ff */
[----:B------:R-:W-:-:S03]  /*0200*/  UIADD3.X UR5, UPT, UPT, URZ, UR5, URZ, UP1, !UPT ;  /* 0x00000005ff057290 */ /* 0x000fc60008ffe4ff */
[----:B------:R-:W-:-:S09]  /*0210*/  MOV R3, UR7 ;  /* 0x0000000700037c02 */ /* 0x000fd20008000f00 */
.L_x_9:
[----:B0-----:R-:W2:Y:S04]  /*0220*/  LDG.E R13, desc[UR8][R2.64+-0x10] ;  /* 0xfffff008020d7981 */ /* 0x001ea8000c1e1900 */
[----:B--2---:R-:W-:Y:S01]  /*0230*/  STS [R8], R13 ;  /* 0x0000000d08007388 */ /* 0x004fe20000000800 */
[----:B------:R-:W-:Y:S06]  /*0240*/  BAR.SYNC.DEFER_BLOCKING 0x0 ;  /* 0x0000000000007b1d */ /* 0x000fec0000010000 */
[----:B------:R-:W2:Y:S01]  /*0250*/  LDG.E R15, desc[UR8][R2.64+-0xc] ;  /* 0xfffff408020f7981 */ /* 0x000ea2000c1e1900 */
[----:B------:R-:W-:-:S02]  /*0260*/  MOV R4, UR4 ;  /* 0x0000000400047c02 */ /* 0x000fc40008000f00 */
[----:B------:R-:W-:Y:S01]  /*0270*/  MOV R5, UR5 ;  /* 0x0000000500057c02 */ /* 0x000fe20008000f00 */
[----:B------:R-:W0:Y:S02]  /*0280*/  LDS R23, [R8] ;  /* 0x0000000008177984 */ /* 0x000e240000000800 */
[----:B------:R-:W-:-:S05]  /*0290*/  IMAD.WIDE R4, R11, 0x4, R4 ;  /* 0x000000040b047825 */ /* 0x000fca00078e0204 */
[----:B------:R-:W0:Y:S04]  /*02a0*/  LDG.E R24, desc[UR8][R4.64+-0x10] ;  /* 0xfffff00804187981 */ /* 0x000e28000c1e1900 */
[----:B--2---:R-:W-:Y:S01]  /*02b0*/  STS [R8], R15 ;  /* 0x0000000f08007388 */ /* 0x004fe20000000800 */
[----:B------:R-:W-:Y:S06]  /*02c0*/  BAR.SYNC.DEFER_BLOCKING 0x0 ;  /* 0x0000000000007b1d */ /* 0x000fec0000010000 */
[----:B------:R-:W2:Y:S04]  /*02d0*/  LDG.E R17, desc[UR8][R2.64+-0x8] ;  /* 0xfffff80802117981 */ /* 0x000ea8000c1e1900 */
[----:B------:R-:W1:Y:S04]  /*02e0*/  LDS R13, [R8] ;  /* 0x00000000080d7984 */ /* 0x000e680000000800 */
[----:B------:R-:W1:Y:S04]  /*02f0*/  LDG.E R22, desc[UR8][R4.64+-0xc] ;  /* 0xfffff40804167981 */ /* 0x000e68000c1e1900 */
[----:B--2---:R-:W-:Y:S01]  /*0300*/  STS [R8], R17 ;  /* 0x0000001108007388 */ /* 0x004fe20000000800 */
[----:B------:R-:W-:Y:S06]  /*0310*/  BAR.SYNC.DEFER_BLOCKING 0x0 ;  /* 0x0000000000007b1d */ /* 0x000fec0000010000 */
[----:B------:R-:W2:Y:S04]  /*0320*/  LDG.E R25, desc[UR8][R2.64+-0x4] ;  /* 0xfffffc0802197981 */ /* 0x000ea8000c1e1900 */
[----:B------:R-:W3:Y:S04]  /*0330*/  LDS R21, [R8] ;  /* 0x0000000008157984 */ /* 0x000ee80000000800 */
[----:B------:R-:W3:Y:S04]  /*0340*/  LDG.E R20, desc[UR8][R4.64+-0x8] ;  /* 0xfffff80804147981 */ /* 0x000ee8000c1e1900 */
[----:B--2---:R2:W-:Y:S01]  /*0350*/  STS [R8], R25 ;  /* 0x0000001908007388 */ /* 0x0045e20000000800 */
[----:B------:R-:W-:Y:S06]  /*0360*/  BAR.SYNC.DEFER_BLOCKING 0x0 ;  /* 0x0000000000007b1d */ /* 0x000fec0000010000 */
[----:B------:R-:W4:Y:S04]  /*0370*/  LDG.E R27, desc[UR8][R2.64] ;  /* 0x00000008021b7981 */ /* 0x000f28000c1e1900 */
[----:B------:R-:W5:Y:S04]  /*0380*/  LDS R19, [R8] ;  /* 0x0000000008137984 */ /* 0x000f680000000800 */
[----:B------:R-:W5:Y:S04]  /*0390*/  LDG.E R18, desc[UR8][R4.64+-0x4] ;  /* 0xfffffc0804127981 */ /* 0x000f68000c1e1900 */
[----:B----4-:R0:W-:Y:S01]  /*03a0*/  STS [R8], R27 ;  /* 0x0000001b08007388 */ /* 0x0101e20000000800 */
[----:B------:R-:W-:Y:S06]  /*03b0*/  BAR.SYNC.DEFER_BLOCKING 0x0 ;  /* 0x0000000000007b1d */ /* 0x000fec0000010000 */
[----:B------:R-:W4:Y:S04]  /*03c0*/  LDG.E R29, desc[UR8][R2.64+0x4] ;  /* 0x00000408021d7981 */ /* 0x000f28000c1e1900 */
[----:B------:R-:W5:Y:S04]  /*03d0*/  LDS R17, [R8] ;  /* 0x0000000008117984 */ /* 0x000f680000000800 */
[----:B------:R-:W5:Y:S04]  /*03e0*/  LDG.E R16, desc[UR8][R4.64] ;  /* 0x0000000804107981 */ /* 0x000f68000c1e1900 */
[----:B----4-:R-:W-:Y:S01]  /*03f0*/  STS [R8], R29 ;  /* 0x0000001d08007388 */ /* 0x010fe20000000800 */
[----:B------:R-:W-:Y:S06]  /*0400*/  BAR.SYNC.DEFER_BLOCKING 0x0 ;  /* 0x0000000000007b1d */ /* 0x000fec0000010000 */
[----:B------:R-:W4:Y:S04]  /*0410*/  LDG.E R28, desc[UR8][R2.64+0x8] ;  /* 0x00000808021c7981 */ /* 0x000f28000c1e1900 */
[----:B------:R-:W5:Y:S04]  /*0420*/  LDS R15, [R8] ;  /* 0x00000000080f7984 */ /* 0x000f680000000800 */
[----:B------:R-:W5:Y:S04]  /*0430*/  LDG.E R14, desc[UR8][R4.64+0x4] ;  /* 0x00000408040e7981 */ /* 0x000f68000c1e1900 */
[----:B----4-:R-:W-:Y:S01]  /*0440*/  STS [R8], R28 ;  /* 0x0000001c08007388 */ /* 0x010fe20000000800 */
[----:B------:R-:W-:Y:S06]  /*0450*/  BAR.SYNC.DEFER_BLOCKING 0x0 ;  /* 0x0000000000007b1d */ /* 0x000fec0000010000 */
[----:B--2---:R-:W2:Y:S01]  /*0460*/  LDG.E R25, desc[UR8][R2.64+0xc] ;  /* 0x00000c0802197981 */ /* 0x004ea2000c1e1900 */
[----:B0-----:R-:W-:-:S03]  /*0470*/  IMAD R27, R24, R23, R10 ;  /* 0x00000017181b7224 */ /* 0x001fc600078e020a */
[----:B------:R-:W0:Y:S04]  /*0480*/  LDS R10, [R8] ;  /* 0x00000000080a7984 */ /* 0x000e280000000800 */
[----:B------:R-:W0:Y:S04]  /*0490*/  LDG.E R23, desc[UR8][R4.64+0x8] ;  /* 0x0000080804177981 */ /* 0x000e28000c1e1900 */
[----:B--2---:R-:W-:Y:S01]  /*04a0*/  STS [R8], R25 ;  /* 0x0000001908007388 */ /* 0x004fe20000000800 */
[----:B------:R-:W-:Y:S06]  /*04b0*/  BAR.SYNC.DEFER_BLOCKING 0x0 ;  /* 0x0000000000007b1d */ /* 0x000fec0000010000 */
[----:B------:R-:W2:Y:S04]  /*04c0*/  LDG.E R24, desc[UR8][R4.64+0xc] ;  /* 0x00000c0804187981 */ /* 0x000ea8000c1e1900 */
[----:B------:R-:W2:Y:S01]  /*04d0*/  LDS R25, [R8] ;  /* 0x0000000008197984 */ /* 0x000ea20000000800 */
[----:B-1----:R-:W-:-:S02]  /*04e0*/  IMAD R13, R22, R13, R27 ;  /* 0x0000000d160d7224 */ /* 0x002fc400078e021b */
[----:B------:R-:W-:Y:S02]  /*04f0*/  VIADD R12, R12, 0x8 ;  /* 0x000000080c0c7836 */ /* 0x000fe40000000000 */
[----:B---3--:R-:W-:-:S03]  /*0500*/  IMAD R13, R20, R21, R13 ;  /* 0x00000015140d7224 */ /* 0x008fc600078e020d */
[----:B------:R-:W-:Y:S01]  /*0510*/  ISETP.NE.AND P1, PT, R12, RZ, PT ;  /* 0x000000ff0c00720c */ /* 0x000fe20003f25270 */
[----:B-----5:R-:W-:-:S04]  /*0520*/  IMAD R13, R18, R19, R13 ;  /* 0x00000013120d7224 */ /* 0x020fc800078e020d */
[----:B------:R-:W-:-:S04]  /*0530*/  IMAD R13, R16, R17, R13 ;  /* 0x00000011100d7224 */ /* 0x000fc800078e020d */
[----:B------:R-:W-:Y:S01]  /*0540*/  IMAD R13, R14, R15, R13 ;  /* 0x0000000f0e0d7224 */ /* 0x000fe200078e020d */
[----:B------:R-:W-:-:S03]  /*0550*/  IADD3 R2, P2, PT, R2, 0x20, RZ ;  /* 0x0000002002027810 */ /* 0x000fc60007f5e0ff */
[----:B0-----:R-:W-:Y:S01]  /*0560*/  IMAD R10, R23, R10, R13 ;  /* 0x0000000a170a7224 */ /* 0x001fe200078e020d */
[----:B------:R-:W-:Y:S02]  /*0570*/  IADD3.X R3, PT, PT, RZ, R3, RZ, P2, !PT ;  /* 0x00000003ff037210 */ /* 0x000fe400017fe4ff */
[----:B------:R-:W-:Y:S01]  /*0580*/  IADD3 R11, PT, PT, R11, 0x8, RZ ;  /* 0x000000080b0b7810 */ /* 0x000fe20007ffe0ff */
[----:B--2---:R-:W-:Y:S01]  /*0590*/  IMAD R10, R24, R25, R10 ;  /* 0x00000019180a7224 */ /* 0x004fe200078e020a */
[----:B------:R-:W-:Y:S06]  /*05a0*/  @P1 BRA `(.L_x_9) ;  /* 0xfffffffc001c1947 */ /* 0x000fec000383ffff */
.L_x_8:
[----:B------:R-:W-:Y:S05]  /*05b0*/  @!P0 BRA `(.L_x_7) ;  /* 0x00000004000c8947 */ /* 0x000fea0003800000 */
[----:B------:R-:W-:Y:S02]  /*05c0*/  ISETP.GE.U32.AND P0, PT, R26, 0x4, PT ;  /* 0x000000041a00780c */ /* 0x000fe40003f06070 */
[----:B------:R-:W-:-:S04]  /*05d0*/  LOP3.LUT R19, R0, 0x3, RZ, 0xc0, !PT ;  /* 0x0000000300137812 */ /* 0x000fc800078ec0ff */
[----:B------:R-:W-:-:S07]  /*05e0*/  ISETP.NE.AND P1, PT, R19, RZ, PT ;  /* 0x000000ff1300720c */ /* 0x000fce0003f25270 */
[----:B------:R-:W-:Y:S06]  /*05f0*/  @!P0 BRA `(.L_x_10) ;  /* 0x0000000000788947 */ /* 0x000fec0003800000 */
[----:B------:R-:W1:Y:S08]  /*0600*/  LDC.64 R2, c[0x0][0x388] ;  /* 0x0000e200ff027b82 */ /* 0x000e700000000a00 */
[----:B------:R-:W2:Y:S01]  /*0610*/  LDC.64 R4, c[0x0][0x380] ;  /* 0x0000e000ff047b82 */ /* 0x000ea20000000a00 */
[----:B-1----:R-:W-:-:S05]  /*0620*/  IMAD.WIDE.U32 R2, R9, 0x4, R2 ;  /* 0x0000000409027825 */ /* 0x002fca00078e0002 */
[----:B0-----:R-:W3:Y:S04]  /*0630*/  LDG.E R11, desc[UR8][R2.64] ;  /* 0x00000008020b7981 */ /* 0x001ee8000c1e1900 */
[----:B---3--:R0:W-:Y:S01]  /*0640*/  STS [R8], R11 ;  /* 0x0000000b08007388 */ /* 0x0081e20000000800 */
[----:B------:R-:W-:Y:S06]  /*0650*/  BAR.SYNC.DEFER_BLOCKING 0x0 ;  /* 0x0000000000007b1d */ /* 0x000fec0000010000 */
[----:B------:R-:W3:Y:S01]  /*0660*/  LDG.E R15, desc[UR8][R2.64+0x4] ;  /* 0x00000408020f7981 */ /* 0x000ee2000c1e1900 */
[----:B------:R-:W-:-:S03]  /*0670*/  IADD3 R13, PT, PT, R6, R9, RZ ;  /* 0x00000009060d7210 */ /* 0x000fc60007ffe0ff */
[----:B------:R-:W1:Y:S02]  /*0680*/  LDS R12, [R8] ;  /* 0x00000000080c7984 */ /* 0x000e640000000800 */
[----:B--2---:R-:W-:-:S05]  /*0690*/  IMAD.WIDE R4, R13, 0x4, R4 ;  /* 0x000000040d047825 */ /* 0x004fca00078e0204 */
[----:B------:R-:W1:Y:S04]  /*06a0*/  LDG.E R13, desc[UR8][R4.64] ;  /* 0x00000008040d7981 */ /* 0x000e68000c1e1900 */
[----:B---3--:R-:W-:Y:S01]  /*06b0*/  STS [R8], R15 ;  /* 0x0000000f08007388 */ /* 0x008fe20000000800 */
[----:B------:R-:W-:Y:S06]  /*06c0*/  BAR.SYNC.DEFER_BLOCKING 0x0 ;  /* 0x0000000000007b1d */ /* 0x000fec0000010000 */
[----:B------:R-:W2:Y:S04]  /*06d0*/  LDG.E R17, desc[UR8][R2.64+0x8] ;  /* 0x0000080802117981 */ /* 0x000ea8000c1e1900 */
[----:B------:R-:W3:Y:S04]  /*06e0*/  LDS R14, [R8] ;  /* 0x00000000080e7984 */ /* 0x000ee80000000800 */
[----:B0-----:R-:W3:Y:S04]  /*06f0*/  LDG.E R11, desc[UR8][R4.64+0x4] ;  /* 0x00000408040b7981 */ /* 0x001ee8000c1e1900 */
[----:B--2---:R-:W-:Y:S01]  /*0700*/  STS [R8], R17 ;  /* 0x0000001108007388 */ /* 0x004fe20000000800 */
[----:B------:R-:W-:Y:S06]  /*0710*/  BAR.SYNC.DEFER_BLOCKING 0x0 ;  /* 0x0000000000007b1d */ /* 0x000fec0000010000 */
[----:B------:R-:W2:Y:S04]  /*0720*/  LDG.E R21, desc[UR8][R2.64+0xc] ;  /* 0x00000c0802157981 */ /* 0x000ea8000c1e1900 */
[----:B------:R-:W0:Y:S04]  /*0730*/  LDS R18, [R8] ;  /* 0x0000000008127984 */ /* 0x000e280000000800 */
[----:B------:R-:W0:Y:S04]  /*0740*/  LDG.E R16, desc[UR8][R4.64+0x8] ;  /* 0x0000080804107981 */ /* 0x000e28000c1e1900 */
[----:B--2---:R-:W-:Y:S01]  /*0750*/  STS [R8], R21 ;  /* 0x0000001508007388 */ /* 0x004fe20000000800 */
[----:B------:R-:W-:Y:S06]  /*0760*/  BAR.SYNC.DEFER_BLOCKING 0x0 ;  /* 0x0000000000007b1d */ /* 0x000fec0000010000 */
[----:B------:R-:W2:Y:S01]  /*0770*/  LDG.E R20, desc[UR8][R4.64+0xc] ;  /* 0x00000c0804147981 */ /* 0x000ea2000c1e1900 */
[----:B-1----:R-:W-:-:S02]  /*0780*/  IMAD R12, R13, R12, R10 ;  /* 0x0000000c0d0c7224 */ /* 0x002fc400078e020a */
[----:B------:R-:W-:Y:S01]  /*0790*/  VIADD R9, R9, 0x4 ;  /* 0x0000000409097836 */ /* 0x000fe20000000000 */
[----:B------:R-:W2:Y:S01]  /*07a0*/  LDS R15, [R8] ;  /* 0x00000000080f7984 */ /* 0x000ea20000000800 */
[----:B---3--:R-:W-:-:S04]  /*07b0*/  IMAD R11, R11, R14, R12 ;  /* 0x0000000e0b0b7224 */ /* 0x008fc800078e020c */
[----:B0-----:R-:W-:-:S04]  /*07c0*/  IMAD R11, R16, R18, R11 ;  /* 0x00000012100b7224 */ /* 0x001fc800078e020b */
[----:B--2---:R-:W-:-:S07]  /*07d0*/  IMAD R10, R20, R15, R11 ;  /* 0x0000000f140a7224 */ /* 0x004fce00078e020b */
.L_x_10:
[----:B------:R-:W-:Y:S05]  /*07e0*/  @!P1 BRA `(.L_x_7) ;  /* 0x0000000000809947 */ /* 0x000fea0003800000 */
[----:B------:R-:W-:-:S13]  /*07f0*/  ISETP.NE.AND P0, PT, R19, 0x1, PT ;  /* 0x000000011300780c */ /* 0x000fda0003f05270 */
[----:B------:R-:W1:Y:S02]  /*0800*/  @P0 LDC.64 R2, c[0x0][0x388] ;  /* 0x0000e200ff020b82 */ /* 0x000e640000000a00 */
[----:B-1----:R-:W-:-:S06]  /*0810*/  @P0 IMAD.WIDE.U32 R12, R9, 0x4, R2 ;  /* 0x00000004090c0825 */ /* 0x002fcc00078e0002 */
[----:B------:R-:W1:Y:S01]  /*0820*/  @P0 LDC.64 R2, c[0x0][0x380] ;  /* 0x0000e000ff020b82 */ /* 0x000e620000000a00 */
[----:B0-----:R-:W2:Y:S04]  /*0830*/  @P0 LDG.E R11, desc[UR8][R12.64] ;  /* 0x000000080c0b0981 */ /* 0x001ea8000c1e1900 */
[----:B--2---:R0:W-:Y:S03]  /*0840*/  @P0 STS [R8], R11 ;  /* 0x0000000b08000388 */ /* 0x0041e60000000800 */
[----:B------:R-:W-:Y:S06]  /*0850*/  @P0 BAR.SYNC.DEFER_BLOCKING 0x0 ;  /* 0x0000000000000b1d */ /* 0x000fec0000010000 */
[----:B------:R2:W3:Y:S01]  /*0860*/  @P0 LDG.E R15, desc[UR8][R12.64+0x4] ;  /* 0x000004080c0f0981 */ /* 0x0004e2000c1e1900 */
[----:B------:R-:W-:-:S02]  /*0870*/  LOP3.LUT R0, R0, 0x1, RZ, 0xc0, !PT ;  /* 0x0000000100007812 */ /* 0x000fc400078ec0ff */
[----:B------:R-:W-:Y:S02]  /*0880*/  @P0 IADD3 R17, PT, PT, R6, R9, RZ ;  /* 0x0000000906110210 */ /* 0x000fe40007ffe0ff */
[----:B------:R-:W-:Y:S02]  /*0890*/  ISETP.NE.U32.AND P1, PT, R0, 0x1, PT ;  /* 0x000000010000780c */ /* 0x000fe40003f25070 */
[----:B------:R-:W4:Y:S01]  /*08a0*/  @P0 LDS R0, [R8] ;  /* 0x0000000008000984 */ /* 0x000f220000000800 */
[----:B-1----:R-:W-:Y:S01]  /*08b0*/  @P0 IMAD.WIDE R2, R17, 0x4, R2 ;  /* 0x0000000411020825 */ /* 0x002fe200078e0202 */
[----:B------:R-:W-:-:S04]  /*08c0*/  @P0 IADD3 R9, PT, PT, R9, 0x2, RZ ;  /* 0x0000000209090810 */ /* 0x000fc80007ffe0ff */
[----:B0-----:R-:W4:Y:S05]  /*08d0*/  @P0 LDG.E R11, desc[UR8][R2.64] ;  /* 0x00000008020b0981 */ /* 0x001f2a000c1e1900 */
[----:B------:R-:W0:Y:S08]  /*08e0*/  @!P1 LDC.64 R4, c[0x0][0x388] ;  /* 0x0000e200ff049b82 */ /* 0x000e300000000a00 */
[----:B--2---:R-:W1:Y:S01]  /*08f0*/  @!P1 LDC.64 R12, c[0x0][0x380] ;  /* 0x0000e000ff0c9b82 */ /* 0x004e620000000a00 */
[----:B0-----:R-:W-:Y:S01]  /*0900*/  @!P1 IMAD.WIDE.U32 R4, R9, 0x4, R4 ;  /* 0x0000000409049825 */ /* 0x001fe200078e0004 */
[----:B---3--:R-:W-:Y:S06]  /*0910*/  @P0 STS [R8], R15 ;  /* 0x0000000f08000388 */ /* 0x008fec0000000800 */
[----:B------:R-:W-:Y:S06]  /*0920*/  @P0 BAR.SYNC.DEFER_BLOCKING 0x0 ;  /* 0x0000000000000b1d */ /* 0x000fec0000010000 */
[----:B------:R-:W2:Y:S01]  /*0930*/  @!P1 LDG.E R5, desc[UR8][R4.64] ;  /* 0x0000000804059981 */ /* 0x000ea2000c1e1900 */
[----:B------:R-:W-:-:S03]  /*0940*/  @!P1 IADD3 R9, PT, PT, R6, R9, RZ ;  /* 0x0000000906099210 */ /* 0x000fc60007ffe0ff */
[----:B------:R-:W0:Y:S02]  /*0950*/  @P0 LDS R6, [R8] ;  /* 0x0000000008060984 */ /* 0x000e240000000800 */
[----:B-1----:R-:W-:Y:S02]  /*0960*/  @!P1 IMAD.WIDE R12, R9, 0x4, R12 ;  /* 0x00000004090c9825 */ /* 0x002fe400078e020c */
[----:B------:R-:W0:Y:S04]  /*0970*/  @P0 LDG.E R9, desc[UR8][R2.64+0x4] ;  /* 0x0000040802090981 */ /* 0x000e28000c1e1900 */
[----:B--2---:R-:W-:Y:S01]  /*0980*/  @!P1 STS [R8], R5 ;  /* 0x0000000508009388 */ /* 0x004fe20000000800 */
[----:B------:R-:W-:Y:S06]  /*0990*/  @!P1 BAR.SYNC.DEFER_BLOCKING 0x0 ;  /* 0x0000000000009b1d */ /* 0x000fec0000010000 */
[----:B------:R-:W2:Y:S04]  /*09a0*/  @!P1 LDG.E R13, desc[UR8][R12.64] ;  /* 0x000000080c0d9981 */ /* 0x000ea8000c1e1900 */
[----:B------:R-:W2:Y:S01]  /*09b0*/  @!P1 LDS R14, [R8] ;  /* 0x00000000080e9984 */ /* 0x000ea20000000800 */
[----:B----4-:R-:W-:-:S04]  /*09c0*/  @P0 IMAD R0, R11, R0, R10 ;  /* 0x000000000b000224 */ /* 0x010fc800078e020a */
[----:B0-----:R-:W-:-:S04]  /*09d0*/  @P0 IMAD R10, R9, R6, R0 ;  /* 0x00000006090a0224 */ /* 0x001fc800078e0200 */
[----:B--2---:R-:W-:-:S07]  /*09e0*/  @!P1 IMAD R10, R13, R14, R10 ;  /* 0x0000000e0d0a9224 */ /* 0x004fce00078e020a */
.L_x_7:
[----:B------:R-:W1:Y:S02]  /*09f0*/  LDC.64 R2, c[0x0][0x390] ;  /* 0x0000e400ff027b82 */ /* 0x000e640000000a00 */
[----:B-1----:R-:W-:-:S05]  /*0a00*/  IMAD.WIDE R2, R7, 0x4, R2 ;  /* 0x0000000407027825 */ /* 0x002fca00078e0202 */
[----:B0-----:R-:W-:Y:S01]  /*0a10*/  REDG.E.ADD.STRONG.GPU desc[UR8][R2.64], R10 ;  /* 0x0000000a0200798e */ /* 0x001fe2000c12e108 */
[----:B------:R-:W-:Y:S05]  /*0a20*/  EXIT ;  /* 0x000000000000794d */ /* 0x000fea0003800000 */
.L_x_11:
        /* <DEDUP_REMOVED lines=13> */
.L_x_82:


//--------------------- .text._Z9kernelRedPiS_S_i --------------------------
	.section	.text._Z9kernelRedPiS_S_i,"ax",@progbits
	.align	128
        .global         _Z9kernelRedPiS_S_i
        .type           _Z9kernelRedPiS_S_i,@function
        .size           _Z9kernelRedPiS_S_i,(.L_x_83 - _Z9kernelRedPiS_S_i)
        .other          _Z9kernelRedPiS_S_i,@"STO_CUDA_ENTRY STV_DEFAULT"
_Z9kernelRedPiS_S_i:
.text._Z9kernelRedPiS_S_i:
[----:B------:R-:W-:Y:S01]  /*0000*/  LDC R1, c[0x0][0x37c] ;  /* 0x0000df00ff017b82 */ /* 0x000fe20000000800 */
[----:B------:R-:W0:Y:S07]  /*0010*/  S2R R8, SR_TID.X ;  /* 0x0000000000087919 */ /* 0x000e2e0000002100 */
[----:B------:R-:W0:Y:S01]  /*0020*/  S2UR UR4, SR_CTAID.X ;  /* 0x00000000000479c3 */ /* 0x000e220000002500 */
[----:B------:R-:W1:Y:S07]  /*0030*/  LDCU UR5, c[0x0][0x398] ;  /* 0x00007300ff0577ac */ /* 0x000e6e0008000800 */
[----:B------:R-:W0:Y:S01]  /*0040*/  LDC R9, c[0x0][0x360] ;  /* 0x0000d800ff097b82 */ /* 0x000e220000000800 */
[----:B-1----:R-:W-:-:S05]  /*0050*/  IMAD.U32 R12, RZ, RZ, UR5 ;  /* 0x00000005ff0c7e24 */ /* 0x002fca000f8e00ff */
[----:B------:R-:W-:Y:S01]  /*0060*/  ISETP.GE.AND P0, PT, R12, 0x1, PT ;  /* 0x000000010c00780c */ /* 0x000fe20003f06270 */
[----:B0-----:R-:W-:-:S05]  /*0070*/  IMAD R9, R9, UR4, R8 ;  /* 0x0000000409097c24 */ /* 0x001fca000f8e0208 */
[----:B------:R-:W-:-:S13]  /*0080*/  ISETP.GE.OR P0, PT, R9, R12, !P0 ;  /* 0x0000000c0900720c */ /* 0x000fda0004706670 */
[----:B------:R-:W-:Y:S05]  /*0090*/  @P0 EXIT ;  /* 0x000000000000094d */ /* 0x000fea0003800000 */
[----:B------:R-:W0:Y:S01]  /*00a0*/  S2UR UR5, SR_CgaCtaId ;  /* 0x00000000000579c3 */ /* 0x000e220000008800 */
[----:B------:R-:W-:Y:S01]  /*00b0*/  ISETP.NE.AND P0, PT, R12, 0x1, PT ;  /* 0x000000010c00780c */ /* 0x000fe20003f05270 */
[----:B------:R-:W-:Y:S01]  /*00c0*/  UMOV UR4, 0x400 ;  /* 0x0000040000047882 */ /* 0x000fe20000000000 */
[----:B------:R-:W1:Y:S01]  /*00d0*/  LDCU.64 UR6, c[0x0][0x358] ;  /* 0x00006b00ff0677ac */ /* 0x000e620008000a00 */
[----:B------:R-:W-:-:S04]  /*00e0*/  IMAD.MOV.U32 R0, RZ, RZ, RZ ;  /* 0x000000ffff007224 */ /* 0x000fc800078e00ff */
[----:B------:R-:W2:Y:S01]  /*00f0*/  LDC.64 R2, c[0x0][0x388] ;  /* 0x0000e200ff027b82 */ /* 0x000ea20000000a00 */
[----:B0-----:R-:W-:-:S06]  /*0100*/  ULEA UR4, UR5, UR4, 0x18 ;  /* 0x0000000405047291 */ /* 0x001fcc000f8ec0ff */
[----:B------:R-:W-:Y:S01]  /*0110*/  LEA R10, R8, UR4, 0x2 ;  /* 0x00000004080a7c11 */ /* 0x000fe2000f8e10ff */
[----:B--2---:R-:W-:Y:S01]  /*0120*/  IMAD.WIDE R2, R9, 0x4, R2 ;  /* 0x0000000409027825 */ /* 0x004fe200078e0202 */
[----:B-1----:R-:W-:Y:S06]  /*0130*/  @!P0 BRA `(.L_x_12) ;  /* 0x0000000800948947 */ /* 0x002fec0003800000 */
[----:B------:R-:W0:Y:S01]  /*0140*/  LDCU.64 UR4, c[0x0][0x390] ;  /* 0x00007200ff0477ac */ /* 0x000e220008000a00 */
[----:B------:R-:W1:Y:S01]  /*0150*/  LDC.64 R6, c[0x0][0x380] ;  /* 0x0000e000ff067b82 */ /* 0x000e620000000a00 */
[----:B------:R-:W-:Y:S01]  /*0160*/  LOP3.LUT R0, R12, 0x7ffffffe, RZ, 0xc0, !PT ;  /* 0x7ffffffe0c007812 */ /* 0x000fe200078ec0ff */
[----:B------:R-:W-:Y:S01]  /*0170*/  IMAD.MOV.U32 R17, RZ, RZ, R9 ;  /* 0x000000ffff117224 */ /* 0x000fe200078e0009 */
[----:B------:R-:W-:-:S03]  /*0180*/  ISETP.GT.U32.AND P0, PT, R8, 0x7f, PT ;  /* 0x0000007f0800780c */ /* 0x000fc60003f04070 */
[----:B------:R-:W-:Y:S02]  /*0190*/  IMAD.MOV R16, RZ, RZ, -R0 ;  /* 0x000000ffff107224 */ /* 0x000fe400078e0a00 */
[----:B------:R-:W2:Y:S08]  /*01a0*/  LDC R11, c[0x0][0x398] ;  /* 0x0000e600ff0b7b82 */ /* 0x000eb00000000800 */
[----:B------:R-:W3:Y:S01]  /*01b0*/  LDC.64 R4, c[0x0][0x380] ;  /* 0x0000e000ff047b82 */ /* 0x000ee20000000a00 */
[----:B0-----:R-:W-:-:S04]  /*01c0*/  UIADD3 UR4, UP0, UPT, UR4, 0x4, URZ ;  /* 0x0000000404047890 */ /* 0x001fc8000ff1e0ff */
[----:B------:R-:W-:Y:S02]  /*01d0*/  UIADD3.X UR5, UPT, UPT, URZ, UR5, URZ, UP0, !UPT ;  /* 0x00000005ff057290 */ /* 0x000fe400087fe4ff */
[----:B------:R-:W-:Y:S02]  /*01e0*/  IMAD.U32 R14, RZ, RZ, UR4 ;  /* 0x00000004ff0e7e24 */ /* 0x000fe4000f8e00ff */
[----:B-1----:R-:W-:-:S04]  /*01f0*/  IMAD.WIDE.U32 R6, R12, 0x4, R6 ;  /* 0x000000040c067825 */ /* 0x002fc800078e0006 */
[----:B------:R-:W-:-:S07]  /*0200*/  IMAD.U32 R21, RZ, RZ, UR5 ;  /* 0x00000005ff157e24 */ /* 0x000fce000f8e00ff */
.L_x_49:
[----:B---3--:R-:W-:Y:S01]  /*0210*/  IMAD.WIDE R12, R17, 0x4, R4 ;  /* 0x00000004110c7825 */ /* 0x008fe200078e0204 */
[----:B----4-:R-:W3:Y:S05]  /*0220*/  LDG.E R15, desc[UR6][R2.64] ;  /* 0x00000006020f7981 */ /* 0x010eea000c1e1900 */
[----:B0-----:R0:W3:Y:S01]  /*0230*/  LDG.E R12, desc[UR6][R12.64] ;  /* 0x000000060c0c7981 */ /* 0x0010e2000c1e1900 */
[C---:B------:R-:W-:Y:S01]  /*0240*/  ISETP.GT.U32.AND P1, PT, R8.reuse, 0x3f, PT ;  /* 0x0000003f0800780c */ /* 0x040fe20003f24070 */
[----:B------:R-:W-:Y:S01]  /*0250*/  BSSY.RECONVERGENT B0, `(.L_x_13) ;  /* 0x0000012000007945 */ /* 0x000fe20003800200 */
[C---:B------:R-:W-:Y:S02]  /*0260*/  ISETP.GT.U32.AND P6, PT, R8.reuse, 0x1f, PT ;  /* 0x0000001f0800780c */ /* 0x040fe40003fc4070 */
[----:B------:R-:W-:-:S02]  /*0270*/  ISETP.GT.U32.AND P2, PT, R8, 0x7, PT ;  /* 0x000000070800780c */ /* 0x000fc40003f44070 */
[C---:B------:R-:W-:Y:S02]  /*0280*/  ISETP.GT.U32.AND P3, PT, R8.reuse, 0x3, PT ;  /* 0x000000030800780c */ /* 0x040fe40003f64070 */
[C---:B------:R-:W-:Y:S01]  /*0290*/  ISETP.GT.U32.AND P4, PT, R8.reuse, 0x1, PT ;  /* 0x000000010800780c */ /* 0x040fe20003f84070 */
[----:B0-----:R-:W-:Y:S01]  /*02a0*/  IMAD.MOV.U32 R13, RZ, RZ, R21 ;  /* 0x000000ffff0d7224 */ /* 0x001fe200078e0015 */
[----:B------:R-:W-:Y:S01]  /*02b0*/  ISETP.NE.AND P5, PT, R8, RZ, PT ;  /* 0x000000ff0800720c */ /* 0x000fe20003fa5270 */
[----:B---3--:R-:W-:Y:S02]  /*02c0*/  IMAD R19, R12, R15, RZ ;  /* 0x0000000f0c137224 */ /* 0x008fe400078e02ff */
[----:B------:R-:W-:Y:S01]  /*02d0*/  IMAD.MOV.U32 R12, RZ, RZ, R14 ;  /* 0x000000ffff0c7224 */ /* 0x000fe200078e000e */
[----:B------:R-:W-:Y:S02]  /*02e0*/  P2R R14, PR, RZ, 0x2 ;  /* 0x00000002ff0e7803 */ /* 0x000fe40000000000 */
[----:B------:R0:W-:Y:S01]  /*02f0*/  STS [R10], R19 ;  /* 0x000000130a007388 */ /* 0x0001e20000000800 */
[----:B------:R-:W-:Y:S01]  /*0300*/  P2R R14, PR, RZ, 0x40 ;  /* 0x00000040ff0e7803 */ /* 0x000fe20000000000 */
[----:B------:R-:W-:Y:S01]  /*0310*/  IMAD.WIDE R14, R17, 0x4, R6 ;  /* 0x00000004110e7825 */ /* 0x000fe200078e0206 */
[----:B------:R-:W-:Y:S01]  /*0320*/  BAR.SYNC.DEFER_BLOCKING 0x0 ;  /* 0x0000000000007b1d */ /* 0x000fe20000010000 */
[----:B------:R-:W-:-:S05]  /*0330*/  ISETP.GT.U32.AND P1, PT, R8, 0xf, PT ;  /* 0x0000000f0800780c */ /* 0x000fca0003f24070 */
[----:B------:R-:W-:Y:S08]  /*0340*/  @P0 BRA `(.L_x_14) ;  /* 0x0000000000080947 */ /* 0x000ff00003800000 */
[----:B0-----:R-:W0:Y:S04]  /*0350*/  LDS R19, [R10+0x200] ;  /* 0x000200000a137984 */ /* 0x001e280000000800 */
[----:B0-----:R1:W-:Y:S02]  /*0360*/  ATOMS.ADD RZ, [R10], R19 ;  /* 0x000000130aff738c */ /* 0x0013e40000000000 */
.L_x_14:
[----:B------:R-:W-:Y:S05]  /*0370*/  BSYNC.RECONVERGENT B0 ;  /* 0x0000000000007941 */ /* 0x000fea0003800200 */
.L_x_13:
[----:B------:R-:W-:Y:S01]  /*0380*/  BAR.SYNC.DEFER_BLOCKING 0x0 ;  /* 0x0000000000007b1d */ /* 0x000fe20000010000 */
[----:B------:R-:W-:-:S05]  /*0390*/  ISETP.GT.U32.AND P0, PT, R8, 0x3f, PT ;  /* 0x0000003f0800780c */ /* 0x000fca0003f04070 */
[----:B------:R-:W-:Y:S08]  /*03a0*/  BSSY.RECONVERGENT B0, `(.L_x_15) ;  /* 0x0000004000007945 */ /* 0x000ff00003800200 */
[----:B------:R-:W-:Y:S05]  /*03b0*/  @P0 BRA `(.L_x_16) ;  /* 0x0000000000080947 */ /* 0x000fea0003800000 */
[----:B01----:R-:W0:Y:S04]  /*03c0*/  LDS R19, [R10+0x100] ;  /* 0x000100000a137984 */ /* 0x003e280000000800 */
[----:B0-----:R3:W-:Y:S02]  /*03d0*/  ATOMS.ADD RZ, [R10], R19 ;  /* 0x000000130aff738c */ /* 0x0017e40000000000 */
.L_x_16:
[----:B------:R-:W-:Y:S05]  /*03e0*/  BSYNC.RECONVERGENT B0 ;  /* 0x0000000000007941 */ /* 0x000fea0003800200 */
.L_x_15:
[----:B------:R-:W-:Y:S06]  /*03f0*/  BAR.SYNC.DEFER_BLOCKING 0x0 ;  /* 0x0000000000007b1d */ /* 0x000fec0000010000 */
[----:B------:R-:W-:Y:S04]  /*0400*/  BSSY.RECONVERGENT B0, `(.L_x_17) ;  /* 0x0000004000007945 */ /* 0x000fe80003800200 */
[----:B------:R-:W-:Y:S05]  /*0410*/  @P6 BRA `(.L_x_18) ;  /* 0x0000000000086947 */ /* 0x000fea0003800000 */
[----:B01-3--:R-:W0:Y:S04]  /*0420*/  LDS R19, [R10+0x80] ;  /* 0x000080000a137984 */ /* 0x00be280000000800 */
[----:B0-----:R4:W-:Y:S02]  /*0430*/  ATOMS.ADD RZ, [R10], R19 ;  /* 0x000000130aff738c */ /* 0x0019e40000000000 */
.L_x_18:
[----:B------:R-:W-:Y:S05]  /*0440*/  BSYNC.RECONVERGENT B0 ;  /* 0x0000000000007941 */ /* 0x000fea0003800200 */
.L_x_17:
[----:B------:R-:W-:Y:S06]  /*0450*/  BAR.SYNC.DEFER_BLOCKING 0x0 ;  /* 0x0000000000007b1d */ /* 0x000fec0000010000 */
[----:B------:R-:W-:Y:S04]  /*0460*/  BSSY.RECONVERGENT B0, `(.L_x_19) ;  /* 0x0000004000007945 */ /* 0x000fe80003800200 */
[----:B------:R-:W-:Y:S05]  /*0470*/  @P1 BRA `(.L_x_20) ;  /* 0x0000000000081947 */ /* 0x000fea0003800000 */
[----:B01-34-:R-:W0:Y:S04]  /*0480*/  LDS R19, [R10+0x40] ;  /* 0x000040000a137984 */ /* 0x01be280000000800 */
[----:B0-----:R0:W-:Y:S02]  /*0490*/  ATOMS.ADD RZ, [R10], R19 ;  /* 0x000000130aff738c */ /* 0x0011e40000000000 */
.L_x_20:
[----:B------:R-:W-:Y:S05]  /*04a0*/  BSYNC.RECONVERGENT B0 ;  /* 0x0000000000007941 */ /* 0x000fea0003800200 */
.L_x_19:
[----:B------:R-:W-:Y:S06]  /*04b0*/  BAR.SYNC.DEFER_BLOCKING 0x0 ;  /* 0x0000000000007b1d */ /* 0x000fec0000010000 */
[----:B------:R-:W-:Y:S04]  /*04c0*/  BSSY.RECONVERGENT B0, `(.L_x_21) ;  /* 0x0000004000007945 */ /* 0x000fe80003800200 */
[----:B------:R-:W-:Y:S05]  /*04d0*/  @P2 BRA `(.L_x_22) ;  /* 0x0000000000082947 */ /* 0x000fea0003800000 */
[----:B01-34-:R-:W0:Y:S04]  /*04e0*/  LDS R19, [R10+0x20] ;  /* 0x000020000a137984 */ /* 0x01be280000000800 */
[----:B0-----:R0:W-:Y:S02]  /*04f0*/  ATOMS.ADD RZ, [R10], R19 ;  /* 0x000000130aff738c */ /* 0x0011e40000000000 */
.L_x_22:
[----:B------:R-:W-:Y:S05]  /*0500*/  BSYNC.RECONVERGENT B0 ;  /* 0x0000000000007941 */ /* 0x000fea0003800200 */
.L_x_21:
[----:B------:R-:W-:Y:S06]  /*0510*/  BAR.SYNC.DEFER_BLOCKING 0x0 ;  /* 0x0000000000007b1d */ /* 0x000fec0000010000 */
[----:B------:R-:W-:Y:S04]  /*0520*/  BSSY.RECONVERGENT B0, `(.L_x_23) ;  /* 0x0000004000007945 */ /* 0x000fe80003800200 */
[----:B------:R-:W-:Y:S05]  /*0530*/  @P3 BRA `(.L_x_24) ;  /* 0x0000000000083947 */ /* 0x000fea0003800000 */
[----:B01-34-:R-:W0:Y:S04]  /*0540*/  LDS R19, [R10+0x10] ;  /* 0x000010000a137984 */ /* 0x01be280000000800 */
[----:B0-----:R0:W-:Y:S02]  /*0550*/  ATOMS.ADD RZ, [R10], R19 ;  /* 0x000000130aff738c */ /* 0x0011e40000000000 */
.L_x_24:
[----:B------:R-:W-:Y:S05]  /*0560*/  BSYNC.RECONVERGENT B0 ;  /* 0x0000000000007941 */ /* 0x000fea0003800200 */
.L_x_23:
[----:B------:R-:W-:Y:S06]  /*0570*/  BAR.SYNC.DEFER_BLOCKING 0x0 ;  /* 0x0000000000007b1d */ /* 0x000fec0000010000 */
[----:B------:R-:W-:Y:S04]  /*0580*/  BSSY.RECONVERGENT B0, `(.L_x_25) ;  /* 0x0000004000007945 */ /* 0x000fe80003800200 */
[----:B------:R-:W-:Y:S05]  /*0590*/  @P4 BRA `(.L_x_26) ;  /* 0x0000000000084947 */ /* 0x000fea0003800000 */
[----:B01-34-:R-:W0:Y:S04]  /*05a0*/  LDS R19, [R10+0x8] ;  /* 0x000008000a137984 */ /* 0x01be280000000800 */
[----:B0-----:R0:W-:Y:S02]  /*05b0*/  ATOMS.ADD RZ, [R10], R19 ;  /* 0x000000130aff738c */ /* 0x0011e40000000000 */
.L_x_26:
[----:B------:R-:W-:Y:S05]  /*05c0*/  BSYNC.RECONVERGENT B0 ;  /* 0x0000000000007941 */ /* 0x000fea0003800200 */
.L_x_25:
[----:B------:R-:W-:Y:S06]  /*05d0*/  BAR.SYNC.DEFER_BLOCKING 0x0 ;  /* 0x0000000000007b1d */ /* 0x000fec0000010000 */
[----:B------:R-:W-:Y:S04]  /*05e0*/  BSSY.RECONVERGENT B0, `(.L_x_27) ;  /* 0x0000007000007945 */ /* 0x000fe80003800200 */
[----:B------:R-:W-:Y:S05]  /*05f0*/  @P5 BRA `(.L_x_28) ;  /* 0x0000000000145947 */ /* 0x000fea0003800000 */
[----:B------:R-:W5:Y:S01]  /*0600*/  S2UR UR5, SR_CgaCtaId ;  /* 0x00000000000579c3 */ /* 0x000f620000008800 */
[----:B------:R-:W-:Y:S02]  /*0610*/  UMOV UR4, 0x400 ;  /* 0x0000040000047882 */ /* 0x000fe40000000000 */
[----:B-----5:R-:W-:-:S09]  /*0620*/  ULEA UR4, UR5, UR4, 0x18 ;  /* 0x0000000405047291 */ /* 0x020fd2000f8ec0ff */
[----:B01-34-:R-:W0:Y:S04]  /*0630*/  LDS R19, [UR4+0x4] ;  /* 0x00000404ff137984 */ /* 0x01be280008000800 */
[----:B0-----:R0:W-:Y:S02]  /*0640*/  ATOMS.ADD RZ, [R10], R19 ;  /* 0x000000130aff738c */ /* 0x0011e40000000000 */
.L_x_28:
[----:B------:R-:W-:Y:S05]  /*0650*/  BSYNC.RECONVERGENT B0 ;  /* 0x0000000000007941 */ /* 0x000fea0003800200 */
.L_x_27:
[----:B------:R-:W-:Y:S06]  /*0660*/  BAR.SYNC.DEFER_BLOCKING 0x0 ;  /* 0x0000000000007b1d */ /* 0x000fec0000010000 */
[----:B------:R-:W-:Y:S04]  /*0670*/  BSSY.RECONVERGENT B0, `(.L_x_29) ;  /* 0x0000007000007945 */ /* 0x000fe80003800200 */
[----:B------:R-:W-:Y:S05]  /*0680*/  @P5 BRA `(.L_x_30) ;  /* 0x0000000000145947 */ /* 0x000fea0003800000 */
[----:B------:R-:W5:Y:S01]  /*0690*/  S2UR UR5, SR_CgaCtaId ;  /* 0x00000000000579c3 */ /* 0x000f620000008800 */
[----:B------:R-:W-:Y:S02]  /*06a0*/  UMOV UR4, 0x400 ;  /* 0x0000040000047882 */ /* 0x000fe40000000000 */
[----:B-----5:R-:W-:-:S09]  /*06b0*/  ULEA UR4, UR5, UR4, 0x18 ;  /* 0x0000000405047291 */ /* 0x020fd2000f8ec0ff */
[----:B01-34-:R-:W0:Y:S04]  /*06c0*/  LDS R19, [UR4] ;  /* 0x00000004ff137984 */ /* 0x01be280008000800 */
[----:B0-----:R0:W-:Y:S02]  /*06d0*/  REDG.E.ADD.STRONG.GPU desc[UR6][R12.64+-0x4], R19 ;  /* 0xfffffc130c00798e */ /* 0x0011e4000c12e106 */
.L_x_30:
[----:B------:R-:W-:Y:S05]  /*06e0*/  BSYNC.RECONVERGENT B0 ;  /* 0x0000000000007941 */ /* 0x000fea0003800200 */
.L_x_29:
[----:B------:R-:W5:Y:S04]  /*06f0*/  LDG.E R14, desc[UR6][R14.64] ;  /* 0x000000060e0e7981 */ /* 0x000f68000c1e1900 */
[----:B01-34-:R-:W5:Y:S01]  /*0700*/  LDG.E R19, desc[UR6][R2.64] ;  /* 0x0000000602137981 */ /* 0x01bf62000c1e1900 */
[----:B------:R-:W-:Y:S01]  /*0710*/  ISETP.GT.U32.AND P0, PT, R8, 0x7f, PT ;  /* 0x0000007f0800780c */ /* 0x000fe20003f04070 */
[----:B------:R-:W-:Y:S01]  /*0720*/  BSSY.RECONVERGENT B0, `(.L_x_31) ;  /* 0x0000007000007945 */ /* 0x000fe20003800200 */
[----:B-----5:R-:W-:-:S05]  /*0730*/  IMAD R19, R14, R19, RZ ;  /* 0x000000130e137224 */ /* 0x020fca00078e02ff */
[----:B------:R0:W-:Y:S01]  /*0740*/  STS [R10], R19 ;  /* 0x000000130a007388 */ /* 0x0001e20000000800 */
[----:B------:R-:W-:Y:S06]  /*0750*/  BAR.SYNC.DEFER_BLOCKING 0x0 ;  /* 0x0000000000007b1d */ /* 0x000fec0000010000 */
[----:B------:R-:W-:Y:S05]  /*0760*/  @P0 BRA `(.L_x_32) ;  /* 0x0000000000080947 */ /* 0x000fea0003800000 */
[----:B------:R-:W1:Y:S04]  /*0770*/  LDS R15, [R10+0x200] ;  /* 0x000200000a0f7984 */ /* 0x000e680000000800 */
[----:B-1----:R1:W-:Y:S02]  /*0780*/  ATOMS.ADD RZ, [R10], R15 ;  /* 0x0000000f0aff738c */ /* 0x0023e40000000000 */
.L_x_32:
[----:B------:R-:W-:Y:S05]  /*0790*/  BSYNC.RECONVERGENT B0 ;  /* 0x0000000000007941 */ /* 0x000fea0003800200 */
.L_x_31:
[----:B------:R-:W-:Y:S01]  /*07a0*/  BAR.SYNC.DEFER_BLOCKING 0x0 ;  /* 0x0000000000007b1d */ /* 0x000fe20000010000 */
[----:B------:R-:W-:-:S05]  /*07b0*/  ISETP.GT.U32.AND P6, PT, R8, 0x3f, PT ;  /* 0x0000003f0800780c */ /* 0x000fca0003fc4070 */
[----:B------:R-:W-:Y:S08]  /*07c0*/  BSSY.RECONVERGENT B0, `(.L_x_33) ;  /* 0x0000004000007945 */ /* 0x000ff00003800200 */
[----:B------:R-:W-:Y:S05]  /*07d0*/  @P6 BRA `(.L_x_34) ;  /* 0x0000000000086947 */ /* 0x000fea0003800000 */
[----:B-1----:R-:W1:Y:S04]  /*07e0*/  LDS R15, [R10+0x100] ;  /* 0x000100000a0f7984 */ /* 0x002e680000000800 */
[----:B-1----:R3:W-:Y:S02]  /*07f0*/  ATOMS.ADD RZ, [R10], R15 ;  /* 0x0000000f0aff738c */ /* 0x0027e40000000000 */
.L_x_34:
[----:B------:R-:W-:Y:S05]  /*0800*/  BSYNC.RECONVERGENT B0 ;  /* 0x0000000000007941 */ /* 0x000fea0003800200 */
.L_x_33:
[----:B------:R-:W-:Y:S01]  /*0810*/  BAR.SYNC.DEFER_BLOCKING 0x0 ;  /* 0x0000000000007b1d */ /* 0x000fe20000010000 */
[----:B------:R-:W-:-:S05]  /*0820*/  ISETP.GT.U32.AND P6, PT, R8, 0x1f, PT ;  /* 0x0000001f0800780c */ /* 0x000fca0003fc4070 */
[----:B------:R-:W-:Y:S08]  /*0830*/  BSSY.RECONVERGENT B0, `(.L_x_35) ;  /* 0x0000004000007945 */ /* 0x000ff00003800200 */
[----:B------:R-:W-:Y:S05]  /*0840*/  @P6 BRA `(.L_x_36) ;  /* 0x0000000000086947 */ /* 0x000fea0003800000 */
[----:B-1-3--:R-:W1:Y:S04]  /*0850*/  LDS R15, [R10+0x80] ;  /* 0x000080000a0f7984 */ /* 0x00ae680000000800 */
[----:B-1----:R4:W-:Y:S02]  /*0860*/  ATOMS.ADD RZ, [R10], R15 ;  /* 0x0000000f0aff738c */ /* 0x0029e40000000000 */
.L_x_36:
[----:B------:R-:W-:Y:S05]  /*0870*/  BSYNC.RECONVERGENT B0 ;  /* 0x0000000000007941 */ /* 0x000fea0003800200 */
.L_x_35:
[----:B------:R-:W-:Y:S06]  /*0880*/  BAR.SYNC.DEFER_BLOCKING 0x0 ;  /* 0x0000000000007b1d */ /* 0x000fec0000010000 */
[----:B------:R-:W-:Y:S04]  /*0890*/  BSSY.RECONVERGENT B0, `(.L_x_37) ;  /* 0x0000004000007945 */ /* 0x000fe80003800200 */
[----:B------:R-:W-:Y:S05]  /*08a0*/  @P1 BRA `(.L_x_38) ;  /* 0x0000000000081947 */ /* 0x000fea0003800000 */
[----:B-1-34-:R-:W1:Y:S04]  /*08b0*/  LDS R15, [R10+0x40] ;  /* 0x000040000a0f7984 */ /* 0x01ae680000000800 */
[----:B-1----:R1:W-:Y:S02]  /*08c0*/  ATOMS.ADD RZ, [R10], R15 ;  /* 0x0000000f0aff738c */ /* 0x0023e40000000000 */
.L_x_38:
[----:B------:R-:W-:Y:S05]  /*08d0*/  BSYNC.RECONVERGENT B0 ;  /* 0x0000000000007941 */ /* 0x000fea0003800200 */
.L_x_37:
[----:B------:R-:W-:Y:S06]  /*08e0*/  BAR.SYNC.DEFER_BLOCKING 0x0 ;  /* 0x0000000000007b1d */ /* 0x000fec0000010000 */
[----:B------:R-:W-:Y:S04]  /*08f0*/  BSSY.RECONVERGENT B0, `(.L_x_39) ;  /* 0x0000004000007945 */ /* 0x000fe80003800200 */
[----:B------:R-:W-:Y:S05]  /*0900*/  @P2 BRA `(.L_x_40) ;  /* 0x0000000000082947 */ /* 0x000fea0003800000 */
[----:B-1-34-:R-:W1:Y:S04]  /*0910*/  LDS R15, [R10+0x20] ;  /* 0x000020000a0f7984 */ /* 0x01ae680000000800 */
[----:B-1----:R1:W-:Y:S02]  /*0920*/  ATOMS.ADD RZ, [R10], R15 ;  /* 0x0000000f0aff738c */ /* 0x0023e40000000000 */
.L_x_40:
[----:B------:R-:W-:Y:S05]  /*0930*/  BSYNC.RECONVERGENT B0 ;  /* 0x0000000000007941 */ /* 0x000fea0003800200 */
.L_x_39:
[----:B------:R-:W-:Y:S06]  /*0940*/  BAR.SYNC.DEFER_BLOCKING 0x0 ;  /* 0x0000000000007b1d */ /* 0x000fec0000010000 */
[----:B------:R-:W-:Y:S04]  /*0950*/  BSSY.RECONVERGENT B0, `(.L_x_41) ;  /* 0x0000004000007945 */ /* 0x000fe80003800200 */
[----:B------:R-:W-:Y:S05]  /*0960*/  @P3 BRA `(.L_x_42) ;  /* 0x0000000000083947 */ /* 0x000fea0003800000 */
[----:B-1-34-:R-:W1:Y:S04]  /*0970*/  LDS R15, [R10+0x10] ;  /* 0x000010000a0f7984 */ /* 0x01ae680000000800 */
[----:B-1----:R1:W-:Y:S02]  /*0980*/  ATOMS.ADD RZ, [R10], R15 ;  /* 0x0000000f0aff738c */ /* 0x0023e40000000000 */
.L_x_42:
[----:B------:R-:W-:Y:S05]  /*0990*/  BSYNC.RECONVERGENT B0 ;  /* 0x0000000000007941 */ /* 0x000fea0003800200 */
.L_x_41:
[----:B------:R-:W-:Y:S06]  /*09a0*/  BAR.SYNC.DEFER_BLOCKING 0x0 ;  /* 0x0000000000007b1d */ /* 0x000fec0000010000 */
[----:B------:R-:W-:Y:S04]  /*09b0*/  BSSY.RECONVERGENT B0, `(.L_x_43) ;  /* 0x0000004000007945 */ /* 0x000fe80003800200 */
[----:B------:R-:W-:Y:S05]  /*09c0*/  @P4 BRA `(.L_x_44) ;  /* 0x0000000000084947 */ /* 0x000fea0003800000 */
[----:B-1-34-:R-:W1:Y:S04]  /*09d0*/  LDS R15, [R10+0x8] ;  /* 0x000008000a0f7984 */ /* 0x01ae680000000800 */
[----:B-1----:R1:W-:Y:S02]  /*09e0*/  ATOMS.ADD RZ, [R10], R15 ;  /* 0x0000000f0aff738c */ /* 0x0023e40000000000 */
.L_x_44:
[----:B------:R-:W-:Y:S05]  /*09f0*/  BSYNC.RECONVERGENT B0 ;  /* 0x0000000000007941 */ /* 0x000fea0003800200 */
.L_x_43:
[----:B------:R-:W-:Y:S06]  /*0a00*/  BAR.SYNC.DEFER_BLOCKING 0x0 ;  /* 0x0000000000007b1d */ /* 0x000fec0000010000 */
[----:B------:R-:W-:Y:S04]  /*0a10*/  BSSY.RECONVERGENT B0, `(.L_x_45) ;  /* 0x0000007000007945 */ /* 0x000fe80003800200 */
[----:B------:R-:W-:Y:S05]  /*0a20*/  @P5 BRA `(.L_x_46) ;  /* 0x0000000000145947 */ /* 0x000fea0003800000 */
[----:B------:R-:W5:Y:S01]  /*0a30*/  S2UR UR5, SR_CgaCtaId ;  /* 0x00000000000579c3 */ /* 0x000f620000008800 */
[----:B------:R-:W-:Y:S02]  /*0a40*/  UMOV UR4, 0x400 ;  /* 0x0000040000047882 */ /* 0x000fe40000000000 */
[----:B-----5:R-:W-:-:S09]  /*0a50*/  ULEA UR4, UR5, UR4, 0x18 ;  /* 0x0000000405047291 */ /* 0x020fd2000f8ec0ff */
[----:B-1-34-:R-:W1:Y:S04]  /*0a60*/  LDS R15, [UR4+0x4] ;  /* 0x00000404ff0f7984 */ /* 0x01ae680008000800 */
[----:B-1----:R1:W-:Y:S02]  /*0a70*/  ATOMS.ADD RZ, [R10], R15 ;  /* 0x0000000f0aff738c */ /* 0x0023e40000000000 */
.L_x_46:
[----:B------:R-:W-:Y:S05]  /*0a80*/  BSYNC.RECONVERGENT B0 ;  /* 0x0000000000007941 */ /* 0x000fea0003800200 */
.L_x_45:
[----:B------:R-:W-:Y:S01]  /*0a90*/  VIADD R16, R16, 0x2 ;  /* 0x0000000210107836 */ /* 0x000fe20000000000 */
[----:B------:R-:W-:Y:S04]  /*0aa0*/  BAR.SYNC.DEFER_BLOCKING 0x0 ;  /* 0x0000000000007b1d */ /* 0x000fe80000010000 */
[----:B------:R-:W-:Y:S02]  /*0ab0*/  ISETP.NE.AND P2, PT, R16, RZ, PT ;  /* 0x000000ff1000720c */ /* 0x000fe40003f45270 */
[----:B------:R-:W-:Y:S04]  /*0ac0*/  BSSY.RECONVERGENT B0, `(.L_x_47) ;  /* 0x0000007000007945 */ /* 0x000fe80003800200 */
[----:B------:R-:W-:Y:S07]  /*0ad0*/  @P5 BRA `(.L_x_48) ;  /* 0x0000000000145947 */ /* 0x000fee0003800000 */
[----:B------:R-:W5:Y:S01]  /*0ae0*/  S2UR UR5, SR_CgaCtaId ;  /* 0x00000000000579c3 */ /* 0x000f620000008800 */
[----:B------:R-:W-:Y:S02]  /*0af0*/  UMOV UR4, 0x400 ;  /* 0x0000040000047882 */ /* 0x000fe40000000000 */
[----:B-----5:R-:W-:-:S09]  /*0b00*/  ULEA UR4, UR5, UR4, 0x18 ;  /* 0x0000000405047291 */ /* 0x020fd2000f8ec0ff */
[----:B-1-34-:R-:W1:Y:S04]  /*0b10*/  LDS R15, [UR4] ;  /* 0x00000004ff0f7984 */ /* 0x01ae680008000800 */
[----:B-1----:R1:W-:Y:S02]  /*0b20*/  REDG.E.ADD.STRONG.GPU desc[UR6][R12.64], R15 ;  /* 0x0000000f0c00798e */ /* 0x0023e4000c12e106 */
.L_x_48:
[----:B------:R-:W-:Y:S05]  /*0b30*/  BSYNC.RECONVERGENT B0 ;  /* 0x0000000000007941 */ /* 0x000fea0003800200 */
.L_x_47:
[----:B------:R-:W-:Y:S01]  /*0b40*/  IADD3 R14, P1, PT, R12, 0x8, RZ ;  /* 0x000000080c0e7810 */ /* 0x000fe20007f3e0ff */
[----:B-12---:R-:W-:-:S04]  /*0b50*/  IMAD.MOV.U32 R12, RZ, RZ, R11 ;  /* 0x000000ffff0c7224 */ /* 0x006fc800078e000b */
[----:B------:R-:W-:Y:S02]  /*0b60*/  IMAD.X R21, RZ, RZ, R13, P1 ;  /* 0x000000ffff157224 */ /* 0x000fe400008e060d */
[----:B------:R-:W-:Y:S01]  /*0b70*/  IMAD R17, R12, 0x2, R17 ;  /* 0x000000020c117824 */ /* 0x000fe200078e0211 */
[----:B------:R-:W-:Y:S06]  /*0b80*/  @P2 BRA `(.L_x_49) ;  /* 0xfffffff400a02947 */ /* 0x000fec000383ffff */
.L_x_12:
[----:B------:R-:W-:-:S04]  /*0b90*/  LOP3.LUT R4, R12, 0x1, RZ, 0xc0, !PT ;  /* 0x000000010c047812 */ /* 0x000fc800078ec0ff */
[----:B------:R-:W-:-:S13]  /*0ba0*/  ISETP.NE.U32.AND P0, PT, R4, 0x1, PT ;  /* 0x000000010400780c */ /* 0x000fda0003f05070 */
[----:B------:R-:W-:Y:S05]  /*0bb0*/  @P0 EXIT ;  /* 0x000000000000094d */ /* 0x000fea0003800000 */
[----:B------:R-:W1:Y:S01]  /*0bc0*/  LDC.64 R4, c[0x0][0x380] ;  /* 0x0000e000ff047b82 */ /* 0x000e620000000a00 */
[----:B------:R-:W-:Y:S01]  /*0bd0*/  IMAD R9, R0, R12, R9 ;  /* 0x0000000c00097224 */ /* 0x000fe200078e0209 */
[----:B------:R2:W5:Y:S03]  /*0be0*/  LDG.E R3, desc[UR6][R2.64] ;  /* 0x0000000602037981 */ /* 0x000566000c1e1900 */
[----:B-1----:R-:W-:-:S06]  /*0bf0*/  IMAD.WIDE R4, R9, 0x4, R4 ;  /* 0x0000000409047825 */ /* 0x002fcc00078e0204 */
[----:B------:R-:W5:Y:S01]  /*0c00*/  LDG.E R4, desc[UR6][R4.64] ;  /* 0x0000000604047981 */ /* 0x000f62000c1e1900 */
[C---:B------:R-:W-:Y:S02]  /*0c10*/  ISETP.GT.U32.AND P6, PT, R8.reuse, 0x7f, PT ;  /* 0x0000007f0800780c */ /* 0x040fe40003fc4070 */
[C---:B------:R-:W-:Y:S01]  /*0c20*/  ISETP.GT.U32.AND P2, PT, R8.reuse, 0x3f, PT ;  /* 0x0000003f0800780c */ /* 0x040fe20003f44070 */
[----:B------:R-:W-:Y:S01]  /*0c30*/  BSSY.RECONVERGENT B0, `(.L_x_50) ;  /* 0x000000e000007945 */ /* 0x000fe20003800200 */
[C---:B------:R-:W-:Y:S02]  /*0c40*/  ISETP.GT.U32.AND P0, PT, R8.reuse, 0x1f, PT ;  /* 0x0000001f0800780c */ /* 0x040fe40003f04070 */
[----:B--2---:R-:W-:Y:S02]  /*0c50*/  P2R R2, PR, RZ, 0x4 ;  /* 0x00000004ff027803 */ /* 0x004fe40000000000 */
[C---:B------:R-:W-:Y:S02]  /*0c60*/  ISETP.GT.U32.AND P1, PT, R8.reuse, 0xf, PT ;  /* 0x0000000f0800780c */ /* 0x040fe40003f24070 */
[----:B------:R-:W-:-:S02]  /*0c70*/  ISETP.GT.U32.AND P2, PT, R8, 0x7, PT ;  /* 0x000000070800780c */ /* 0x000fc40003f44070 */
[C---:B------:R-:W-:Y:S02]  /*0c80*/  ISETP.GT.U32.AND P3, PT, R8.reuse, 0x3, PT ;  /* 0x000000030800780c */ /* 0x040fe40003f64070 */
[C---:B------:R-:W-:Y:S02]  /*0c90*/  ISETP.GT.U32.AND P4, PT, R8.reuse, 0x1, PT ;  /* 0x000000010800780c */ /* 0x040fe40003f84070 */
[----:B------:R-:W-:Y:S01]  /*0ca0*/  ISETP.NE.AND P5, PT, R8, RZ, PT ;  /* 0x000000ff0800720c */ /* 0x000fe20003fa5270 */
[----:B-----5:R-:W-:-:S05]  /*0cb0*/  IMAD R7, R4, R3, RZ ;  /* 0x0000000304077224 */ /* 0x020fca00078e02ff */
[----:B------:R1:W-:Y:S01]  /*0cc0*/  STS [R10], R7 ;  /* 0x000000070a007388 */ /* 0x0003e20000000800 */
[----:B------:R-:W-:Y:S06]  /*0cd0*/  BAR.SYNC.DEFER_BLOCKING 0x0 ;  /* 0x0000000000007b1d */ /* 0x000fec0000010000 */
[----:B------:R-:W-:Y:S05]  /*0ce0*/  @P6 BRA `(.L_x_51) ;  /* 0x0000000000086947 */ /* 0x000fea0003800000 */
[----:B------:R-:W2:Y:S04]  /*0cf0*/  LDS R3, [R10+0x200] ;  /* 0x000200000a037984 */ /* 0x000ea80000000800 */
[----:B--2---:R2:W-:Y:S02]  /*0d00*/  ATOMS.ADD RZ, [R10], R3 ;  /* 0x000000030aff738c */ /* 0x0045e40000000000 */
.L_x_51:
[----:B------:R-:W-:Y:S05]  /*0d10*/  BSYNC.RECONVERGENT B0 ;  /* 0x0000000000007941 */ /* 0x000fea0003800200 */
.L_x_50:
[----:B------:R-:W-:Y:S01]  /*0d20*/  BAR.SYNC.DEFER_BLOCKING 0x0 ;  /* 0x0000000000007b1d */ /* 0x000fe20000010000 */
[----:B------:R-:W-:-:S05]  /*0d30*/  ISETP.GT.U32.AND P6, PT, R8, 0x3f, PT ;  /* 0x0000003f0800780c */ /* 0x000fca0003fc4070 */
[----:B------:R-:W-:Y:S08]  /*0d40*/  BSSY.RECONVERGENT B0, `(.L_x_52) ;  /* 0x0000004000007945 */ /* 0x000ff00003800200 */
[----:B------:R-:W-:Y:S05]  /*0d50*/  @P6 BRA `(.L_x_53) ;  /* 0x0000000000086947 */ /* 0x000fea0003800000 */
[----:B--2---:R-:W2:Y:S04]  /*0d60*/  LDS R3, [R10+0x100] ;  /* 0x000100000a037984 */ /* 0x004ea80000000800 */
[----:B--2---:R2:W-:Y:S02]  /*0d70*/  ATOMS.ADD RZ, [R10], R3 ;  /* 0x000000030aff738c */ /* 0x0045e40000000000 */
.L_x_53:
[----:B------:R-:W-:Y:S05]  /*0d80*/  BSYNC.RECONVERGENT B0 ;  /* 0x0000000000007941 */ /* 0x000fea0003800200 */
.L_x_52:
[----:B------:R-:W-:Y:S06]  /*0d90*/  BAR.SYNC.DEFER_BLOCKING 0x0 ;  /* 0x0000000000007b1d */ /* 0x000fec0000010000 */
[----:B------:R-:W-:Y:S04]  /*0da0*/  BSSY.RECONVERGENT B0, `(.L_x_54) ;  /* 0x0000004000007945 */ /* 0x000fe80003800200 */
[----:B------:R-:W-:Y:S05]  /*0db0*/  @P0 BRA `(.L_x_55) ;  /* 0x0000000000080947 */ /* 0x000fea0003800000 */
[----:B--2---:R-:W2:Y:S04]  /*0dc0*/  LDS R3, [R10+0x80] ;  /* 0x000080000a037984 */ /* 0x004ea80000000800 */
[----:B--2---:R2:W-:Y:S02]  /*0dd0*/  ATOMS.ADD RZ, [R10], R3 ;  /* 0x000000030aff738c */ /* 0x0045e40000000000 */
.L_x_55:
[----:B------:R-:W-:Y:S05]  /*0de0*/  BSYNC.RECONVERGENT B0 ;  /* 0x0000000000007941 */ /* 0x000fea0003800200 */
.L_x_54:
[----:B------:R-:W-:Y:S06]  /*0df0*/  BAR.SYNC.DEFER_BLOCKING 0x0 ;  /* 0x0000000000007b1d */ /* 0x000fec0000010000 */
[----:B------:R-:W-:Y:S04]  /*0e00*/  BSSY.RECONVERGENT B0, `(.L_x_56) ;  /* 0x0000004000007945 */ /* 0x000fe80003800200 */
[----:B------:R-:W-:Y:S05]  /*0e10*/  @P1 BRA `(.L_x_57) ;  /* 0x0000000000081947 */ /* 0x000fea0003800000 */
[----:B--2---:R-:W2:Y:S04]  /*0e20*/  LDS R3, [R10+0x40] ;  /* 0x000040000a037984 */ /* 0x004ea80000000800 */
[----:B--2---:R2:W-:Y:S02]  /*0e30*/  ATOMS.ADD RZ, [R10], R3 ;  /* 0x000000030aff738c */ /* 0x0045e40000000000 */
.L_x_57:
[----:B------:R-:W-:Y:S05]  /*0e40*/  BSYNC.RECONVERGENT B0 ;  /* 0x0000000000007941 */ /* 0x000fea0003800200 */
.L_x_56:
[----:B------:R-:W-:Y:S06]  /*0e50*/  BAR.SYNC.DEFER_BLOCKING 0x0 ;  /* 0x0000000000007b1d */ /* 0x000fec0000010000 */
[----:B------:R-:W-:Y:S04]  /*0e60*/  BSSY.RECONVERGENT B0, `(.L_x_58) ;  /* 0x0000004000007945 */ /* 0x000fe80003800200 */
[----:B------:R-:W-:Y:S05]  /*0e70*/  @P2 BRA `(.L_x_59) ;  /* 0x0000000000082947 */ /* 0x000fea0003800000 */
[----:B--2---:R-:W2:Y:S04]  /*0e80*/  LDS R3, [R10+0x20] ;  /* 0x000020000a037984 */ /* 0x004ea80000000800 */
[----:B--2---:R2:W-:Y:S02]  /*0e90*/  ATOMS.ADD RZ, [R10], R3 ;  /* 0x000000030aff738c */ /* 0x0045e40000000000 */
.L_x_59:
[----:B------:R-:W-:Y:S05]  /*0ea0*/  BSYNC.RECONVERGENT B0 ;  /* 0x0000000000007941 */ /* 0x000fea0003800200 */
.L_x_58:
[----:B------:R-:W-:Y:S06]  /*0eb0*/  BAR.SYNC.DEFER_BLOCKING 0x0 ;  /* 0x0000000000007b1d */ /* 0x000fec0000010000 */
[----:B------:R-:W-:Y:S04]  /*0ec0*/  BSSY.RECONVERGENT B0, `(.L_x_60) ;  /* 0x0000004000007945 */ /* 0x000fe80003800200 */
[----:B------:R-:W-:Y:S05]  /*0ed0*/  @P3 BRA `(.L_x_61) ;  /* 0x0000000000083947 */ /* 0x000fea0003800000 */
[----:B--2---:R-:W2:Y:S04]  /*0ee0*/  LDS R3, [R10+0x10] ;  /* 0x000010000a037984 */ /* 0x004ea80000000800 */
[----:B--2---:R2:W-:Y:S02]  /*0ef0*/  ATOMS.ADD RZ, [R10], R3 ;  /* 0x000000030aff738c */ /* 0x0045e40000000000 */
.L_x_61:
[----:B------:R-:W-:Y:S05]  /*0f00*/  BSYNC.RECONVERGENT B0 ;  /* 0x0000000000007941 */ /* 0x000fea0003800200 */
.L_x_60:
[----:B------:R-:W-:Y:S06]  /*0f10*/  BAR.SYNC.DEFER_BLOCKING 0x0 ;  /* 0x0000000000007b1d */ /* 0x000fec0000010000 */
[----:B------:R-:W-:Y:S04]  /*0f20*/  BSSY.RECONVERGENT B0, `(.L_x_62) ;  /* 0x0000004000007945 */ /* 0x000fe80003800200 */
[----:B------:R-:W-:Y:S05]  /*0f30*/  @P4 BRA `(.L_x_63) ;  /* 0x0000000000084947 */ /* 0x000fea0003800000 */
[----:B--2---:R-:W2:Y:S04]  /*0f40*/  LDS R3, [R10+0x8] ;  /* 0x000008000a037984 */ /* 0x004ea80000000800 */
[----:B--2---:R2:W-:Y:S02]  /*0f50*/  ATOMS.ADD RZ, [R10], R3 ;  /* 0x000000030aff738c */ /* 0x0045e40000000000 */
.L_x_63:
[----:B------:R-:W-:Y:S05]  /*0f60*/  BSYNC.RECONVERGENT B0 ;  /* 0x0000000000007941 */ /* 0x000fea0003800200 */
.L_x_62:
[----:B------:R-:W-:Y:S06]  /*0f70*/  BAR.SYNC.DEFER_BLOCKING 0x0 ;  /* 0x0000000000007b1d */ /* 0x000fec0000010000 */
[----:B------:R-:W-:Y:S04]  /*0f80*/  BSSY.RECONVERGENT B0, `(.L_x_64) ;  /* 0x0000007000007945 */ /* 0x000fe80003800200 */
[----:B------:R-:W-:Y:S05]  /*0f90*/  @P5 BRA `(.L_x_65) ;  /* 0x0000000000145947 */ /* 0x000fea0003800000 */
[----:B------:R-:W5:Y:S01]  /*0fa0*/  S2UR UR5, SR_CgaCtaId ;  /* 0x00000000000579c3 */ /* 0x000f620000008800 */
[----:B------:R-:W-:Y:S02]  /*0fb0*/  UMOV UR4, 0x400 ;  /* 0x0000040000047882 */ /* 0x000fe40000000000 */
[----:B-----5:R-:W-:-:S09]  /*0fc0*/  ULEA UR4, UR5, UR4, 0x18 ;  /* 0x0000000405047291 */ /* 0x020fd2000f8ec0ff */
[----:B--2---:R-:W2:Y:S04]  /*0fd0*/  LDS R3, [UR4+0x4] ;  /* 0x00000404ff037984 */ /* 0x004ea80008000800 */
[----:B--2---:R2:W-:Y:S02]  /*0fe0*/  ATOMS.ADD RZ, [R10], R3 ;  /* 0x000000030aff738c */ /* 0x0045e40000000000 */
.L_x_65:
[----:B------:R-:W-:Y:S05]  /*0ff0*/  BSYNC.RECONVERGENT B0 ;  /* 0x0000000000007941 */ /* 0x000fea0003800200 */
.L_x_64:
[----:B------:R-:W-:Y:S06]  /*1000*/  BAR.SYNC.DEFER_BLOCKING 0x0 ;  /* 0x0000000000007b1d */ /* 0x000fec0000010000 */
[----:B------:R-:W-:Y:S05]  /*1010*/  @P5 EXIT ;  /* 0x000000000000594d */ /* 0x000fea0003800000 */
[----:B------:R-:W5:Y:S01]  /*1020*/  S2UR UR5, SR_CgaCtaId ;  /* 0x00000000000579c3 */ /* 0x000f620000008800 */
[----:B------:R-:W-:-:S07]  /*1030*/  UMOV UR4, 0x400 ;  /* 0x0000040000047882 */ /* 0x000fce0000000000 */
[----:B--2---:R-:W2:Y:S01]  /*1040*/  LDC.64 R2, c[0x0][0x390] ;  /* 0x0000e400ff027b82 */ /* 0x004ea20000000a00 */
[----:B-----5:R-:W-:Y:S01]  /*1050*/  ULEA UR4, UR5, UR4, 0x18 ;  /* 0x0000000405047291 */ /* 0x020fe2000f8ec0ff */
[----:B--2---:R-:W-:-:S08]  /*1060*/  IMAD.WIDE.U32 R2, R0, 0x4, R2 ;  /* 0x0000000400027825 */ /* 0x004fd000078e0002 */
[----:B------:R-:W2:Y:S04]  /*1070*/  LDS R5, [UR4] ;  /* 0x00000004ff057984 */ /* 0x000ea80008000800 */
[----:B--2---:R-:W-:Y:S01]  /*1080*/  REDG.E.ADD.STRONG.GPU desc[UR6][R2.64], R5 ;  /* 0x000000050200798e */ /* 0x004fe2000c12e106 */
[----:B------:R-:W-:Y:S05]  /*1090*/  EXIT ;  /* 0x000000000000794d */ /* 0x000fea0003800000 */
.L_x_66:
        /* <DEDUP_REMOVED lines=14> */
.L_x_83:


//--------------------- .text._Z7kernelbPiS_S_i   --------------------------
	.section	.text._Z7kernelbPiS_S_i,"ax",@progbits
	.align	128
        .global         _Z7kernelbPiS_S_i
        .type           _Z7kernelbPiS_S_i,@function
        .size           _Z7kernelbPiS_S_i,(.L_x_84 - _Z7kernelbPiS_S_i)
        .other          _Z7kernelbPiS_S_i,@"STO_CUDA_ENTRY STV_DEFAULT"
_Z7kernelbPiS_S_i:
.text._Z7kernelbPiS_S_i:
        /* <DEDUP_REMOVED lines=15> */
[----:B------:R-:W-:Y:S02]  /*00f0*/  MOV R8, RZ ;  /* 0x000000ff00087202 */ /* 0x000fe40000000f00 */
[----:B------:R-:W-:Y:S01]  /*0100*/  MOV R15, RZ ;  /* 0x000000ff000f7202 */ /* 0x000fe20000000f00 */
[----:B------:R-:W-:Y:S02]  /*0110*/  UISETP.NE.AND UP0, UPT, UR12, URZ, UPT ;  /* 0x000000ff0c00728c */ /* 0x000fe4000bf05270 */
[----:B------:R-:W-:Y:S09]  /*0120*/  BRA.U !UP1, `(.L_x_68) ;  /* 0x0000000509147547 */ /* 0x000ff2000b800000 */
[----:B------:R-:W1:Y:S01]  /*0130*/  LDCU.128 UR8, c[0x0][0x380] ;  /* 0x00007000ff0877ac */ /* 0x000e620008000c00 */
[----:B------:R-:W-:Y:S02]  /*0140*/  MOV R15, RZ ;  /* 0x000000ff000f7202 */ /* 0x000fe40000000f00 */
[----:B------:R-:W-:Y:S01]  /*0150*/  MOV R6, R7 ;  /* 0x0000000700067202 */ /* 0x000fe20000000f00 */
[----:B------:R-:W-:-:S06]  /*0160*/  ULOP3.LUT UR13, UR16, 0x7ffffff0, URZ, 0xc0, !UPT ;  /* 0x7ffffff0100d7892 */ /* 0x000fcc000f8ec0ff */
[----:B------:R-:W-:Y:S01]  /*0170*/  MOV R8, UR13 ;  /* 0x0000000d00087c02 */ /* 0x000fe20008000f00 */
[----:B-1----:R-:W-:Y:S02]  /*0180*/  UIADD3 UR4, UP2, UPT, UR10, 0x20, URZ ;  /* 0x000000200a047890 */ /* 0x002fe4000ff5e0ff */
[----:B------:R-:W-:Y:S02]  /*0190*/  UIADD3 UR6, UP1, UPT, UR8, 0x20, URZ ;  /* 0x0000002008067890 */ /* 0x000fe4000ff3e0ff */
[----:B------:R-:W-:Y:S02]  /*01a0*/  UIADD3.X UR5, UPT, UPT, URZ, UR11, URZ, UP2, !UPT ;  /* 0x0000000bff057290 */ /* 0x000fe400097fe4ff */
[----:B------:R-:W-:Y:S01]  /*01b0*/  MOV R2, UR4 ;  /* 0x0000000400027c02 */ /* 0x000fe20008000f00 */
[----:B------:R-:W-:Y:S02]  /*01c0*/  UIADD3 UR8, UPT, UPT, -UR13, URZ, URZ ;  /* 0x000000ff0d087290 */ /* 0x000fe4000fffe1ff */
[----:B------:R-:W-:Y:S01]  /*01d0*/  UIADD3.X UR7, UPT, UPT, URZ, UR9, URZ, UP1, !UPT ;  /* 0x00000009ff077290 */ /* 0x000fe20008ffe4ff */
[----:B------:R-:W-:-:S11]  /*01e0*/  MOV R3, UR5 ;  /* 0x0000000500037c02 */ /* 0x000fd60008000f00 */
.L_x_69:
[----:B------:R-:W-:Y:S01]  /*01f0*/  MOV R4, UR6 ;  /* 0x0000000600047c02 */ /* 0x000fe20008000f00 */
[----:B0-----:R-:W2:Y:S01]  /*0200*/  LDG.E R17, desc[UR14][R2.64+-0x20] ;  /* 0xffffe00e02117981 */ /* 0x001ea2000c1e1900 */
[----:B------:R-:W-:-:S03]  /*0210*/  MOV R5, UR7 ;  /* 0x0000000700057c02 */ /* 0x000fc60008000f00 */
[----:B------:R-:W3:Y:S01]  /*0220*/  LDG.E R25, desc[UR14][R2.64+-0x1c] ;  /* 0xffffe40e02197981 */ /* 0x000ee2000c1e1900 */
[----:B------:R-:W-:-:S03]  /*0230*/  IMAD.WIDE R4, R6, 0x4, R4 ;  /* 0x0000000406047825 */ /* 0x000fc600078e0204 */
[----:B------:R-:W4:Y:S04]  /*0240*/  LDG.E R19, desc[UR14][R2.64+-0x18] ;  /* 0xffffe80e02137981 */ /* 0x000f28000c1e1900 */
[----:B------:R-:W2:Y:S04]  /*0250*/  LDG.E R16, desc[UR14][R4.64+-0x20] ;  /* 0xffffe00e04107981 */ /* 0x000ea8000c1e1900 */
[----:B------:R-:W3:Y:S04]  /*0260*/  LDG.E R18, desc[UR14][R4.64+-0x1c] ;  /* 0xffffe40e04127981 */ /* 0x000ee8000c1e1900 */
[----:B------:R-:W4:Y:S04]  /*0270*/  LDG.E R20, desc[UR14][R4.64+-0x18] ;  /* 0xffffe80e04147981 */ /* 0x000f28000c1e1900 */
[----:B------:R-:W5:Y:S04]  /*0280*/  LDG.E R22, desc[UR14][R2.64+-0x14] ;  /* 0xffffec0e02167981 */ /* 0x000f68000c1e1900 */
        /* <DEDUP_REMOVED lines=9> */
[----:B------:R-:W5:Y:S01]  /*0320*/  LDG.E R26, desc[UR14][R2.64+0x1c] ;  /* 0x00001c0e021a7981 */ /* 0x000f62000c1e1900 */
[----:B--2---:R-:W-:-:S03]  /*0330*/  IMAD R17, R16, R17, R15 ;  /* 0x0000001110117224 */ /* 0x004fc600078e020f */
[----:B------:R-:W2:Y:S04]  /*0340*/  LDG.E R15, desc[UR14][R2.64] ;  /* 0x0000000e020f7981 */ /* 0x000ea8000c1e1900 */
[----:B------:R-:W2:Y:S01]  /*0350*/  LDG.E R16, desc[UR14][R4.64] ;  /* 0x0000000e04107981 */ /* 0x000ea2000c1e1900 */
[----:B---3--:R-:W-:-:S03]  /*0360*/  IMAD R25, R18, R25, R17 ;  /* 0x0000001912197224 */ /* 0x008fc600078e0211 */
[----:B------:R-:W3:Y:S01]  /*0370*/  LDG.E R17, desc[UR14][R2.64+0x4] ;  /* 0x0000040e02117981 */ /* 0x000ee2000c1e1900 */
[----:B----4-:R-:W-:-:S03]  /*0380*/  IMAD R25, R20, R19, R25 ;  /* 0x0000001314197224 */ /* 0x010fc600078e0219 */
[----:B------:R-:W3:Y:S04]  /*0390*/  LDG.E R18, desc[UR14][R4.64+0x4] ;  /* 0x0000040e04127981 */ /* 0x000ee8000c1e1900 */
[----:B------:R-:W4:Y:S01]  /*03a0*/  LDG.E R20, desc[UR14][R2.64+0x8] ;  /* 0x0000080e02147981 */ /* 0x000f22000c1e1900 */
[----:B-----5:R-:W-:-:S03]  /*03b0*/  IMAD R25, R21, R22, R25 ;  /* 0x0000001615197224 */ /* 0x020fc600078e0219 */
[----:B------:R-:W4:Y:S04]  /*03c0*/  LDG.E R19, desc[UR14][R4.64+0x8] ;  /* 0x0000080e04137981 */ /* 0x000f28000c1e1900 */
[----:B------:R-:W5:Y:S01]  /*03d0*/  LDG.E R22, desc[UR14][R2.64+0xc] ;  /* 0x00000c0e02167981 */ /* 0x000f62000c1e1900 */
[----:B------:R-:W-:-:S03]  /*03e0*/  IMAD R25, R24, R23, R25 ;  /* 0x0000001718197224 */ /* 0x000fc600078e0219 */
[----:B------:R-:W5:Y:S04]  /*03f0*/  LDG.E R21, desc[UR14][R4.64+0xc] ;  /* 0x00000c0e04157981 */ /* 0x000f68000c1e1900 */
[----:B------:R-:W5:Y:S01]  /*0400*/  LDG.E R24, desc[UR14][R2.64+0x10] ;  /* 0x0000100e02187981 */ /* 0x000f62000c1e1900 */
[----:B------:R-:W-:-:S03]  /*0410*/  IMAD R25, R10, R9, R25 ;  /* 0x000000090a197224 */ /* 0x000fc600078e0219 */
[----:B------:R-:W5:Y:S04]  /*0420*/  LDG.E R23, desc[UR14][R4.64+0x10] ;  /* 0x0000100e04177981 */ /* 0x000f68000c1e1900 */
[----:B------:R-:W5:Y:S01]  /*0430*/  LDG.E R10, desc[UR14][R2.64+0x14] ;  /* 0x0000140e020a7981 */ /* 0x000f62000c1e1900 */
[----:B------:R-:W-:-:S03]  /*0440*/  IMAD R27, R12, R11, R25 ;  /* 0x0000000b0c1b7224 */ /* 0x000fc600078e0219 */
[----:B------:R-:W5:Y:S04]  /*0450*/  LDG.E R9, desc[UR14][R4.64+0x14] ;  /* 0x0000140e04097981 */ /* 0x000f68000c1e1900 */
[----:B------:R0:W5:Y:S04]  /*0460*/  LDG.E R11, desc[UR14][R2.64+0x18] ;  /* 0x0000180e020b7981 */ /* 0x000168000c1e1900 */
[----:B------:R-:W5:Y:S04]  /*0470*/  LDG.E R12, desc[UR14][R4.64+0x18] ;  /* 0x0000180e040c7981 */ /* 0x000f68000c1e1900 */
[----:B------:R-:W5:Y:S01]  /*0480*/  LDG.E R25, desc[UR14][R4.64+0x1c] ;  /* 0x00001c0e04197981 */ /* 0x000f62000c1e1900 */
[----:B------:R-:W-:Y:S01]  /*0490*/  IMAD R13, R14, R13, R27 ;  /* 0x0000000d0e0d7224 */ /* 0x000fe200078e021b */
[----:B------:R-:W-:-:S04]  /*04a0*/  UIADD3 UR8, UPT, UPT, UR8, 0x10, URZ ;  /* 0x0000001008087890 */ /* 0x000fc8000fffe0ff */
[----:B------:R-:W-:Y:S01]  /*04b0*/  UISETP.NE.AND UP1, UPT, UR8, URZ, UPT ;  /* 0x000000ff0800728c */ /* 0x000fe2000bf25270 */
[----:B0-----:R-:W-:Y:S02]  /*04c0*/  IADD3 R2, P0, PT, R2, 0x40, RZ ;  /* 0x0000004002027810 */ /* 0x001fe40007f1e0ff */
[----:B------:R-:W-:Y:S02]  /*04d0*/  IADD3 R6, PT, PT, R6, 0x10, RZ ;  /* 0x0000001006067810 */ /* 0x000fe40007ffe0ff */
[----:B------:R-:W-:Y:S01]  /*04e0*/  IADD3.X R3, PT, PT, RZ, R3, RZ, P0, !PT ;  /* 0x00000003ff037210 */ /* 0x000fe200007fe4ff */
[----:B--2---:R-:W-:-:S04]  /*04f0*/  IMAD R13, R16, R15, R13 ;  /* 0x0000000f100d7224 */ /* 0x004fc800078e020d */
[----:B---3--:R-:W-:-:S04]  /*0500*/  IMAD R13, R18, R17, R13 ;  /* 0x00000011120d7224 */ /* 0x008fc800078e020d */
[----:B----4-:R-:W-:-:S04]  /*0510*/  IMAD R13, R19, R20, R13 ;  /* 0x00000014130d7224 */ /* 0x010fc800078e020d */
[----:B-----5:R-:W-:-:S04]  /*0520*/  IMAD R13, R21, R22, R13 ;  /* 0x00000016150d7224 */ /* 0x020fc800078e020d */
[----:B------:R-:W-:-:S04]  /*0530*/  IMAD R13, R23, R24, R13 ;  /* 0x00000018170d7224 */ /* 0x000fc800078e020d */
[----:B------:R-:W-:-:S04]  /*0540*/  IMAD R9, R9, R10, R13 ;  /* 0x0000000a09097224 */ /* 0x000fc800078e020d */
[----:B------:R-:W-:-:S04]  /*0550*/  IMAD R9, R12, R11, R9 ;  /* 0x0000000b0c097224 */ /* 0x000fc800078e0209 */
[----:B------:R-:W-:Y:S01]  /*0560*/  IMAD R15, R25, R26, R9 ;  /* 0x0000001a190f7224 */ /* 0x000fe200078e0209 */
[----:B------:R-:W-:Y:S06]  /*0570*/  BRA.U UP1, `(.L_x_69) ;  /* 0xfffffffd011c7547 */ /* 0x000fec000b83ffff */
.L_x_68:
[----:B------:R-:W-:Y:S05]  /*0580*/  BRA.U !UP0, `(.L_x_67) ;  /* 0x0000000508307547 */ /* 0x000fea000b800000 */
[----:B------:R-:W-:Y:S02]  /*0590*/  UISETP.GE.U32.AND UP0, UPT, UR12, 0x8, UPT ;  /* 0x000000080c00788c */ /* 0x000fe4000bf06070 */
[----:B------:R-:W-:-:S04]  /*05a0*/  ULOP3.LUT UR5, UR16, 0x7, URZ, 0xc0, !UPT ;  /* 0x0000000710057892 */ /* 0x000fc8000f8ec0ff */
[----:B------:R-:W-:-:S03]  /*05b0*/  UISETP.NE.AND UP1, UPT, UR5, URZ, UPT ;  /* 0x000000ff0500728c */ /* 0x000fc6000bf25270 */
[----:B------:R-:W-:Y:S08]  /*05c0*/  BRA.U !UP0, `(.L_x_70) ;  /* 0x0000000108787547 */ /* 0x000ff0000b800000 */
[----:B------:R-:W1:Y:S01]  /*05d0*/  LDC.64 R2, c[0x0][0x380] ;  /* 0x0000e000ff027b82 */ /* 0x000e620000000a00 */
[----:B------:R-:W-:-:S07]  /*05e0*/  IADD3 R9, PT, PT, R7, R8, RZ ;  /* 0x0000000807097210 */ /* 0x000fce0007ffe0ff */
[----:B------:R-:W2:Y:S01]  /*05f0*/  LDC.64 R4, c[0x0][0x388] ;  /* 0x0000e200ff047b82 */ /* 0x000ea20000000a00 */
[----:B-1----:R-:W-:-:S05]  /*0600*/  IMAD.WIDE R2, R9, 0x4, R2 ;  /* 0x0000000409027825 */ /* 0x002fca00078e0202 */
[----:B0-----:R-:W3:Y:S01]  /*0610*/  LDG.E R10, desc[UR14][R2.64] ;  /* 0x0000000e020a7981 */ /* 0x001ee2000c1e1900 */
[----:B--2---:R-:W-:-:S03]  /*0620*/  IMAD.WIDE.U32 R4, R8, 0x4, R4 ;  /* 0x0000000408047825 */ /* 0x004fc600078e0004 */
[----:B------:R-:W2:Y:S04]  /*0630*/  LDG.E R13, desc[UR14][R2.64+0x4] ;  /* 0x0000040e020d7981 */ /* 0x000ea8000c1e1900 */
[----:B------:R-:W3:Y:S04]  /*0640*/  LDG.E R11, desc[UR14][R4.64] ;  /* 0x0000000e040b7981 */ /* 0x000ee8000c1e1900 */
[----:B------:R-:W2:Y:S04]  /*0650*/  LDG.E R12, desc[UR14][R4.64+0x4] ;  /* 0x0000040e040c7981 */ /* 0x000ea8000c1e1900 */
[----:B------:R-:W4:Y:S04]  /*0660*/  LDG.E R17, desc[UR14][R2.64+0x8] ;  /* 0x0000080e02117981 */ /* 0x000f28000c1e1900 */
        /* <DEDUP_REMOVED lines=11> */
[----:B------:R-:W-:Y:S01]  /*0720*/  IADD3 R8, PT, PT, R8, 0x8, RZ ;  /* 0x0000000808087810 */ /* 0x000fe20007ffe0ff */
[----:B---3--:R-:W-:-:S04]  /*0730*/  IMAD R10, R10, R11, R15 ;  /* 0x0000000b0a0a7224 */ /* 0x008fc800078e020f */
[----:B--2---:R-:W-:-:S04]  /*0740*/  IMAD R10, R13, R12, R10 ;  /* 0x0000000c0d0a7224 */ /* 0x004fc800078e020a */
[----:B----4-:R-:W-:-:S04]  /*0750*/  IMAD R10, R17, R14, R10 ;  /* 0x0000000e110a7224 */ /* 0x010fc800078e020a */
[----:B-----5:R-:W-:-:S04]  /*0760*/  IMAD R10, R19, R16, R10 ;  /* 0x00000010130a7224 */ /* 0x020fc800078e020a */
[----:B------:R-:W-:-:S04]  /*0770*/  IMAD R10, R21, R18, R10 ;  /* 0x00000012150a7224 */ /* 0x000fc800078e020a */
[----:B------:R-:W-:-:S04]  /*0780*/  IMAD R10, R23, R20, R10 ;  /* 0x00000014170a7224 */ /* 0x000fc800078e020a */
[----:B------:R-:W-:-:S04]  /*0790*/  IMAD R6, R6, R9, R10 ;  /* 0x0000000906067224 */ /* 0x000fc800078e020a */
[----:B------:R-:W-:-:S07]  /*07a0*/  IMAD R15, R25, R22, R6 ;  /* 0x00000016190f7224 */ /* 0x000fce00078e0206 */
.L_x_70:
        /* <DEDUP_REMOVED lines=17> */
[----:B------:R-:W5:Y:S01]  /*08c0*/  LDG.E R14, desc[UR14][R4.64+0xc] ;  /* 0x00000c0e040e7981 */ /* 0x000f62000c1e1900 */
[----:B------:R-:W-:Y:S01]  /*08d0*/  IADD3 R8, PT, PT, R8, 0x4, RZ ;  /* 0x0000000408087810 */ /* 0x000fe20007ffe0ff */
[----:B---3--:R-:W-:-:S04]  /*08e0*/  IMAD R6, R6, R9, R15 ;  /* 0x0000000906067224 */ /* 0x008fc800078e020f */
[----:B--2---:R-:W-:-:S04]  /*08f0*/  IMAD R6, R11, R10, R6 ;  /* 0x0000000a0b067224 */ /* 0x004fc800078e0206 */
[----:B----4-:R-:W-:-:S04]  /*0900*/  IMAD R6, R13, R12, R6 ;  /* 0x0000000c0d067224 */ /* 0x010fc800078e0206 */
[----:B-----5:R-:W-:-:S07]  /*0910*/  IMAD R15, R17, R14, R6 ;  /* 0x0000000e110f7224 */ /* 0x020fce00078e0206 */
.L_x_71:
[----:B------:R-:W-:Y:S05]  /*0920*/  BRA.U !UP1, `(.L_x_67) ;  /* 0x0000000109487547 */ /* 0x000fea000b800000 */
[----:B------:R-:W1:Y:S01]  /*0930*/  LDC.64 R2, c[0x0][0x388] ;  /* 0x0000e200ff027b82 */ /* 0x000e620000000a00 */
[----:B------:R-:W-:Y:S01]  /*0940*/  IADD3 R7, PT, PT, R7, R8, RZ ;  /* 0x0000000807077210 */ /* 0x000fe20007ffe0ff */
[----:B------:R-:W-:-:S06]  /*0950*/  UIADD3 UR4, UPT, UPT, -UR4, URZ, URZ ;  /* 0x000000ff04047290 */ /* 0x000fcc000fffe1ff */
[----:B------:R-:W2:Y:S01]  /*0960*/  LDC.64 R10, c[0x0][0x380] ;  /* 0x0000e000ff0a7b82 */ /* 0x000ea20000000a00 */
[----:B-1----:R-:W-:-:S03]  /*0970*/  IMAD.WIDE.U32 R2, R8, 0x4, R2 ;  /* 0x0000000408027825 */ /* 0x002fc600078e0002 */
[----:B------:R-:W-:Y:S02]  /*0980*/  MOV R6, R2 ;  /* 0x0000000200067202 */ /* 0x000fe40000000f00 */
[----:B------:R-:W-:-:S07]  /*0990*/  MOV R5, R3 ;  /* 0x0000000300057202 */ /* 0x000fce0000000f00 */
.L_x_72:
[----:B--2---:R-:W-:Y:S01]  /*09a0*/  IMAD.WIDE R2, R7, 0x4, R10 ;  /* 0x0000000407027825 */ /* 0x004fe200078e020a */
[----:B------:R-:W-:-:S05]  /*09b0*/  MOV R4, R6 ;  /* 0x0000000600047202 */ /* 0x000fca0000000f00 */
[----:B0-----:R-:W2:Y:S04]  /*09c0*/  LDG.E R2, desc[UR14][R2.64] ;  /* 0x0000000e02027981 */ /* 0x001ea8000c1e1900 */
[----:B------:R0:W2:Y:S01]  /*09d0*/  LDG.E R4, desc[UR14][R4.64] ;  /* 0x0000000e04047981 */ /* 0x0000a2000c1e1900 */
[----:B------:R-:W-:Y:S01]  /*09e0*/  UIADD3 UR4, UPT, UPT, UR4, 0x1, URZ ;  /* 0x0000000104047890 */ /* 0x000fe2000fffe0ff */
[----:B------:R-:W-:Y:S02]  /*09f0*/  IADD3 R6, P0, PT, R6, 0x4, RZ ;  /* 0x0000000406067810 */ /* 0x000fe40007f1e0ff */
[----:B------:R-:W-:Y:S01]  /*0a00*/  IADD3 R7, PT, PT, R7, 0x1, RZ ;  /* 0x0000000107077810 */ /* 0x000fe20007ffe0ff */
[----:B------:R-:W-:Y:S01]  /*0a10*/  UISETP.NE.AND UP0, UPT, UR4, URZ, UPT ;  /* 0x000000ff0400728c */ /* 0x000fe2000bf05270 */
[----:B0-----:R-:W-:Y:S01]  /*0a20*/  IADD3.X R5, PT, PT, RZ, R5, RZ, P0, !PT ;  /* 0x00000005ff057210 */ /* 0x001fe200007fe4ff */
[----:B--2---:R-:W-:-:S07]  /*0a30*/  IMAD R15, R2, R4, R15 ;  /* 0x00000004020f7224 */ /* 0x004fce00078e020f */
[----:B------:R-:W-:Y:S05]  /*0a40*/  BRA.U UP0, `(.L_x_72) ;  /* 0xfffffffd00d47547 */ /* 0x000fea000b83ffff */
.L_x_67:
[----:B------:R-:W1:Y:S02]  /*0a50*/  LDC.64 R2, c[0x0][0x390] ;  /* 0x0000e400ff027b82 */ /* 0x000e640000000a00 */
[----:B-1----:R-:W-:-:S05]  /*0a60*/  IMAD.WIDE R2, R0, 0x4, R2 ;  /* 0x0000000400027825 */ /* 0x002fca00078e0202 */
[----:B0-----:R-:W-:Y:S01]  /*0a70*/  STG.E desc[UR14][R2.64], R15 ;  /* 0x0000000f02007986 */ /* 0x001fe2000c10190e */
[----:B------:R-:W-:Y:S05]  /*0a80*/  EXIT ;  /* 0x000000000000794d */ /* 0x000fea0003800000 */
.L_x_73:
        /* <DEDUP_REMOVED lines=15> */
.L_x_84:


//--------------------- .text._Z7kernelxPiS_S_i   --------------------------
	.section	.text._Z7kernelxPiS_S_i,"ax",@progbits
	.align	128
        .global         _Z7kernelxPiS_S_i
        .type           _Z7kernelxPiS_S_i,@function
        .size           _Z7kernelxPiS_S_i,(.L_x_85 - _Z7kernelxPiS_S_i)
        .other          _Z7kernelxPiS_S_i,@"STO_CUDA_ENTRY STV_DEFAULT"
_Z7kernelxPiS_S_i:
.text._Z7kernelxPiS_S_i:
[----:B------:R-:W-:Y:S01]  /*0000*/  LDC R1, c[0x0][0x37c] ;  /* 0x0000df00ff017b82 */ /* 0x000fe20000000800 */
[----:B------:R-:W0:Y:S07]  /*0010*/  S2R R5, SR_TID.X ;  /* 0x0000000000057919 */ /* 0x000e2e0000002100 */
[----:B------:R-:W0:Y:S08]  /*0020*/  S2UR UR4, SR_CTAID.X ;  /* 0x00000000000479c3 */ /* 0x000e300000002500 */
[----:B------:R-:W0:Y:S08]  /*0030*/  LDC R2, c[0x0][0x360] ;  /* 0x0000d800ff027b82 */ /* 0x000e300000000800 */
[----:B------:R-:W1:Y:S01]  /*0040*/  LDC R0, c[0x0][0x398] ;  /* 0x0000e600ff007b82 */ /* 0x000e620000000800 */
[----:B0-----:R-:W-:Y:S01]  /*0050*/  IMAD R5, R2, UR4, R5 ;  /* 0x0000000402057c24 */ /* 0x001fe2000f8e0205 */
[----:B-1----:R-:W-:-:S04]  /*0060*/  ISETP.GE.AND P0, PT, R0, 0x1, PT ;  /* 0x000000010000780c */ /* 0x002fc80003f06270 */
[----:B------:R-:W-:-:S13]  /*0070*/  ISETP.GE.OR P0, PT, R5, R0, !P0 ;  /* 0x000000000500720c */ /* 0x000fda0004706670 */
[----:B------:R-:W-:Y:S05]  /*0080*/  @P0 EXIT ;  /* 0x000000000000094d */ /* 0x000fea0003800000 */
[----:B------:R-:W0:Y:S01]  /*0090*/  LDC.64 R2, c[0x0][0x388] ;  /* 0x0000e200ff027b82 */ /* 0x000e220000000a00 */
[C---:B------:R-:W-:Y:S01]  /*00a0*/  IADD3 R4, PT, PT, R0.reuse, -0x1, RZ ;  /* 0xffffffff00047810 */ /* 0x040fe20007ffe0ff */
[----:B------:R-:W1:Y:S01]  /*00b0*/  LDCU.64 UR6, c[0x0][0x358] ;  /* 0x00006b00ff0677ac */ /* 0x000e620008000a00 */
[----:B------:R-:W-:Y:S02]  /*00c0*/  LOP3.LUT P0, R14, R0, 0xf, RZ, 0xc0, !PT ;  /* 0x0000000f000e7812 */ /* 0x000fe4000780c0ff */
[----:B------:R-:W-:Y:S01]  /*00d0*/  ISETP.GE.U32.AND P1, PT, R4, 0xf, PT ;  /* 0x0000000f0400780c */ /* 0x000fe20003f26070 */
[----:B------:R-:W-:Y:S02]  /*00e0*/  HFMA2 R4, -RZ, RZ, 0, 0 ;  /* 0x00000000ff047431 */ /* 0x000fe400000001ff */
[----:B0-----:R-:W-:-:S10]  /*00f0*/  IMAD.WIDE R2, R5, 0x4, R2 ;  /* 0x0000000405027825 */ /* 0x001fd400078e0202 */
[----:B-1----:R-:W-:Y:S05]  /*0100*/  @!P1 BRA `(.L_x_74) ;  /* 0x0000000800149947 */ /* 0x002fea0003800000 */
[----:B------:R-:W0:Y:S01]  /*0110*/  LDCU.64 UR4, c[0x0][0x390] ;  /* 0x00007200ff0477ac */ /* 0x000e220008000a00 */
[----:B------:R-:W-:Y:S02]  /*0120*/  LOP3.LUT R4, R0, 0x7ffffff0, RZ, 0xc0, !PT ;  /* 0x7ffffff000047812 */ /* 0x000fe400078ec0ff */
[----:B------:R-:W-:Y:S02]  /*0130*/  MOV R9, R5 ;  /* 0x0000000500097202 */ /* 0x000fe40000000f00 */
[----:B------:R-:W-:Y:S01]  /*0140*/  IADD3 R8, PT, PT, -R4, RZ, RZ ;  /* 0x000000ff04087210 */ /* 0x000fe20007ffe1ff */
[----:B0-----:R-:W-:-:S04]  /*0150*/  UIADD3 UR4, UP0, UPT, UR4, 0x20, URZ ;  /* 0x0000002004047890 */ /* 0x001fc8000ff1e0ff */
[----:B------:R-:W-:Y:S02]  /*0160*/  UIADD3.X UR5, UPT, UPT, URZ, UR5, URZ, UP0, !UPT ;  /* 0x00000005ff057290 */ /* 0x000fe400087fe4ff */
[----:B------:R-:W-:-:S04]  /*0170*/  MOV R15, UR4 ;  /* 0x00000004000f7c02 */ /* 0x000fc80008000f00 */
[----:B------:R-:W-:-:S07]  /*0180*/  MOV R16, UR5 ;  /* 0x0000000500107c02 */ /* 0x000fce0008000f00 */
.L_x_75:
[----:B------:R-:W0:Y:S01]  /*0190*/  LDC.64 R6, c[0x0][0x380] ;  /* 0x0000e000ff067b82 */ /* 0x000e220000000a00 */
[----:B------:R-:W2:Y:S01]  /*01a0*/  LDG.E R11, desc[UR6][R2.64] ;  /* 0x00000006020b7981 */ /* 0x000ea2000c1e1900 */
[----:B0-----:R-:W-:-:S05]  /*01b0*/  IMAD.WIDE R6, R9, 0x4, R6 ;  /* 0x0000000409067825 */ /* 0x001fca00078e0206 */
[----:B------:R-:W2:Y:S01]  /*01c0*/  LDG.E R10, desc[UR6][R6.64] ;  /* 0x00000006060a7981 */ /* 0x000ea2000c1e1900 */
[----:B------:R-:W0:Y:S01]  /*01d0*/  S2R R13, SR_LANEID ;  /* 0x00000000000d7919 */ /* 0x000e220000000000 */
[----:B------:R-:W-:Y:S02]  /*01e0*/  VOTEU.ANY UR4, UPT, PT ;  /* 0x0000000000047886 */ /* 0x000fe400038e0100 */
[----:B------:R-:W-:-:S06]  /*01f0*/  UFLO.U32 UR4, UR4 ;  /* 0x00000004000472bd */ /* 0x000fcc00080e0000 */
[----:B0-----:R-:W-:Y:S01]  /*0200*/  ISETP.EQ.U32.AND P1, PT, R13, UR4, PT ;  /* 0x000000040d007c0c */ /* 0x001fe2000bf22070 */
[----:B--2---:R-:W-:-:S04]  /*0210*/  IMAD R12, R10, R11, RZ ;  /* 0x0000000b0a0c7224 */ /* 0x004fc800078e02ff */
[----:B------:R-:W0:Y:S01]  /*0220*/  REDUX.SUM UR5, R12 ;  /* 0x000000000c0573c4 */ /* 0x000e22000000c000 */
[----:B------:R-:W-:Y:S01]  /*0230*/  IMAD.WIDE.U32 R10, R0, 0x4, R6 ;  /* 0x00000004000a7825 */ /* 0x000fe200078e0006 */
[----:B------:R-:W-:Y:S02]  /*0240*/  MOV R6, R15 ;  /* 0x0000000f00067202 */ /* 0x000fe40000000f00 */
[----:B------:R-:W-:Y:S02]  /*0250*/  MOV R7, R16 ;  /* 0x0000001000077202 */ /* 0x000fe40000000f00 */
[----:B0-----:R-:W-:-:S05]  /*0260*/  MOV R17, UR5 ;  /* 0x0000000500117c02 */ /* 0x001fca0008000f00 */
[----:B------:R0:W-:Y:S04]  /*0270*/  @P1 REDG.E.ADD.STRONG.GPU desc[UR6][R6.64+-0x20], R17 ;  /* 0xffffe0110600198e */ /* 0x0001e8000c12e106 */
[----:B------:R-:W2:Y:S04]  /*0280*/  LDG.E R13, desc[UR6][R10.64] ;  /* 0x000000060a0d7981 */ /* 0x000ea8000c1e1900 */
[----:B------:R-:W2:Y:S02]  /*0290*/  LDG.E R16, desc[UR6][R2.64] ;  /* 0x0000000602107981 */ /* 0x000ea4000c1e1900 */
[----:B--2---:R-:W-:-:S04]  /*02a0*/  IMAD R16, R13, R16, RZ ;  /* 0x000000100d107224 */ /* 0x004fc800078e02ff */
[----:B------:R-:W1:Y:S01]  /*02b0*/  REDUX.SUM UR4, R16 ;  /* 0x00000000100473c4 */ /* 0x000e62000000c000 */
[----:B------:R-:W-:Y:S01]  /*02c0*/  IMAD.WIDE.U32 R12, R0, 0x4, R10 ;  /* 0x00000004000c7825 */ /* 0x000fe200078e000a */
[----:B-1----:R-:W-:-:S05]  /*02d0*/  MOV R19, UR4 ;  /* 0x0000000400137c02 */ /* 0x002fca0008000f00 */
[----:B------:R1:W-:Y:S04]  /*02e0*/  @P1 REDG.E.ADD.STRONG.GPU desc[UR6][R6.64+-0x1c], R19 ;  /* 0xffffe4130600198e */ /* 0x0003e8000c12e106 */
[----:B------:R-:W2:Y:S04]  /*02f0*/  LDG.E R15, desc[UR6][R12.64] ;  /* 0x000000060c0f7981 */ /* 0x000ea8000c1e1900 */
[----:B------:R-:W2:Y:S01]  /*0300*/  LDG.E R18, desc[UR6][R2.64] ;  /* 0x0000000602127981 */ /* 0x000ea2000c1e1900 */
[----:B------:R-:W-:-:S04]  /*0310*/  IMAD.WIDE.U32 R10, R0, 0x4, R12 ;  /* 0x00000004000a7825 */ /* 0x000fc800078e000c */
[----:B--2---:R-:W-:-:S04]  /*0320*/  IMAD R15, R15, R18, RZ ;  /* 0x000000120f0f7224 */ /* 0x004fc800078e02ff */
[----:B------:R-:W2:Y:S02]  /*0330*/  REDUX.SUM UR4, R15 ;  /* 0x000000000f0473c4 */ /* 0x000ea4000000c000 */
[----:B--2---:R-:W-:-:S05]  /*0340*/  MOV R21, UR4 ;  /* 0x0000000400157c02 */ /* 0x004fca0008000f00 */
[----:B------:R2:W-:Y:S04]  /*0350*/  @P1 REDG.E.ADD.STRONG.GPU desc[UR6][R6.64+-0x18], R21 ;  /* 0xffffe8150600198e */ /* 0x0005e8000c12e106 */
[----:B------:R-:W3:Y:S04]  /*0360*/  LDG.E R16, desc[UR6][R10.64] ;  /* 0x000000060a107981 */ /* 0x000ee8000c1e1900 */
[----:B0-----:R-:W3:Y:S01]  /*0370*/  LDG.E R17, desc[UR6][R2.64] ;  /* 0x0000000602117981 */ /* 0x001ee2000c1e1900 */
[----:B------:R-:W-:-:S04]  /*0380*/  IMAD.WIDE.U32 R12, R0, 0x4, R10 ;  /* 0x00000004000c7825 */ /* 0x000fc800078e000a */
[----:B---3--:R-:W-:-:S04]  /*0390*/  IMAD R16, R16, R17, RZ ;  /* 0x0000001110107224 */ /* 0x008fc800078e02ff */
[----:B------:R-:W1:Y:S02]  /*03a0*/  REDUX.SUM UR4, R16 ;  /* 0x00000000100473c4 */ /* 0x000e64000000c000 */
[----:B-1----:R-:W-:-:S05]  /*03b0*/  MOV R19, UR4 ;  /* 0x0000000400137c02 */ /* 0x002fca0008000f00 */
[----:B------:R0:W-:Y:S04]  /*03c0*/  @P1 REDG.E.ADD.STRONG.GPU desc[UR6][R6.64+-0x14], R19 ;  /* 0xffffec130600198e */ /* 0x0001e8000c12e106 */
[----:B------:R-:W3:Y:S04]  /*03d0*/  LDG.E R15, desc[UR6][R12.64] ;  /* 0x000000060c0f7981 */ /* 0x000ee8000c1e1900 */
[----:B------:R-:W3:Y:S01]  /*03e0*/  LDG.E R18, desc[UR6][R2.64] ;  /* 0x0000000602127981 */ /* 0x000ee2000c1e1900 */
[----:B------:R-:W-:-:S04]  /*03f0*/  IMAD.WIDE.U32 R10, R0, 0x4, R12 ;  /* 0x00000004000a7825 */ /* 0x000fc800078e000c */
[----:B---3--:R-:W-:-:S04]  /*0400*/  IMAD R15, R15, R18, RZ ;  /* 0x000000120f0f7224 */ /* 0x008fc800078e02ff */
[----:B------:R-:W2:Y:S02]  /*0410*/  REDUX.SUM UR4, R15 ;  /* 0x000000000f0473c4 */ /* 0x000ea4000000c000 */
[----:B--2---:R-:W-:-:S05]  /*0420*/  MOV R21, UR4 ;  /* 0x0000000400157c02 */ /* 0x004fca0008000f00 */
[----:B------:R1:W-:Y:S04]  /*0430*/  @P1 REDG.E.ADD.STRONG.GPU desc[UR6][R6.64+-0x10], R21 ;  /* 0xfffff0150600198e */ /* 0x0003e8000c12e106 */
[----:B------:R-:W2:Y:S04]  /*0440*/  LDG.E R16, desc[UR6][R10.64] ;  /* 0x000000060a107981 */ /* 0x000ea8000c1e1900 */
[----:B------:R-:W2:Y:S01]  /*0450*/  LDG.E R17, desc[UR6][R2.64] ;  /* 0x0000000602117981 */ /* 0x000ea2000c1e1900 */
[----:B------:R-:W-:-:S04]  /*0460*/  IMAD.WIDE.U32 R12, R0, 0x4, R10 ;  /* 0x00000004000c7825 */ /* 0x000fc800078e000a */
[----:B--2---:R-:W-:-:S04]  /*0470*/  IMAD R16, R16, R17, RZ ;  /* 0x0000001110107224 */ /* 0x004fc800078e02ff */
[----:B------:R-:W0:Y:S02]  /*0480*/  REDUX.SUM UR4, R16 ;  /* 0x00000000100473c4 */ /* 0x000e24000000c000 */
[----:B0-----:R-:W-:-:S05]  /*0490*/  MOV R19, UR4 ;  /* 0x0000000400137c02 */ /* 0x001fca0008000f00 */
[----:B------:R0:W-:Y:S04]  /*04a0*/  @P1 REDG.E.ADD.STRONG.GPU desc[UR6][R6.64+-0xc], R19 ;  /* 0xfffff4130600198e */ /* 0x0001e8000c12e106 */
[----:B------:R-:W2:Y:S04]  /*04b0*/  LDG.E R15, desc[UR6][R12.64] ;  /* 0x000000060c0f7981 */ /* 0x000ea8000c1e1900 */
[----:B------:R-:W2:Y:S01]  /*04c0*/  LDG.E R18, desc[UR6][R2.64] ;  /* 0x0000000602127981 */ /* 0x000ea2000c1e1900 */
[----:B------:R-:W-:-:S04]  /*04d0*/  IMAD.WIDE.U32 R10, R0, 0x4, R12 ;  /* 0x00000004000a7825 */ /* 0x000fc800078e000c */
[----:B--2---:R-:W-:-:S04]  /*04e0*/  IMAD R15, R15, R18, RZ ;  /* 0x000000120f0f7224 */ /* 0x004fc800078e02ff */
[----:B------:R-:W1:Y:S02]  /*04f0*/  REDUX.SUM UR4, R15 ;  /* 0x000000000f0473c4 */ /* 0x000e64000000c000 */
[----:B-1----:R-:W-:-:S05]  /*0500*/  MOV R21, UR4 ;  /* 0x0000000400157c02 */ /* 0x002fca0008000f00 */
        /* <DEDUP_REMOVED lines=59> */
[----:B------:R-:W-:Y:S02]  /*08c0*/  IADD3 R8, PT, PT, R8, 0x10, RZ ;  /* 0x0000001008087810 */ /* 0x000fe40007ffe0ff */
[----:B------:R-:W-:-:S02]  /*08d0*/  IADD3 R15, P2, PT, R6, 0x40, RZ ;  /* 0x00000040060f7810 */ /* 0x000fc40007f5e0ff */
[----:B------:R-:W-:Y:S02]  /*08e0*/  LEA R9, R0, R9, 0x4 ;  /* 0x0000000900097211 */ /* 0x000fe400078e20ff */
[----:B------:R-:W-:Y:S01]  /*08f0*/  IADD3.X R16, PT, PT, RZ, R7, RZ, P2, !PT ;  /* 0x00000007ff107210 */ /* 0x000fe200017fe4ff */
[----:B--2---:R-:W-:-:S04]  /*0900*/  IMAD R17, R10, R17, RZ ;  /* 0x000000110a117224 */ /* 0x004fc800078e02ff */
[----:B------:R-:W1:Y:S02]  /*0910*/  REDUX.SUM UR4, R17 ;  /* 0x00000000110473c4 */ /* 0x000e64000000c000 */
[----:B-1----:R-:W-:-:S05]  /*0920*/  MOV R13, UR4 ;  /* 0x00000004000d7c02 */ /* 0x002fca0008000f00 */
[----:B------:R0:W-:Y:S01]  /*0930*/  @P1 REDG.E.ADD.STRONG.GPU desc[UR6][R6.64+0x1c], R13 ;  /* 0x00001c0d0600198e */ /* 0x0001e2000c12e106 */
[----:B------:R-:W-:-:S13]  /*0940*/  ISETP.NE.AND P1, PT, R8, RZ, PT ;  /* 0x000000ff0800720c */ /* 0x000fda0003f25270 */
[----:B0-----:R-:W-:Y:S05]  /*0950*/  @P1 BRA `(.L_x_75) ;  /* 0xfffffff8000c1947 */ /* 0x001fea000383ffff */
.L_x_74:
[----:B------:R-:W-:Y:S05]  /*0960*/  @!P0 EXIT ;  /* 0x000000000000894d */ /* 0x000fea0003800000 */
[----:B------:R-:W-:Y:S02]  /*0970*/  ISETP.GE.U32.AND P0, PT, R14, 0x8, PT ;  /* 0x000000080e00780c */ /* 0x000fe40003f06070 */
[----:B------:R-:W-:-:S04]  /*0980*/  LOP3.LUT R12, R0, 0x7, RZ, 0xc0, !PT ;  /* 0x00000007000c7812 */ /* 0x000fc800078ec0ff */
[----:B------:R-:W-:-:S07]  /*0990*/  ISETP.NE.AND P1, PT, R12, RZ, PT ;  /* 0x000000ff0c00720c */ /* 0x000fce0003f25270 */
[----:B------:R-:W-:Y:S06]  /*09a0*/  @!P0 BRA `(.L_x_76) ;  /* 0x0000000400048947 */ /* 0x000fec0003800000 */
[----:B------:R-:W0:Y:S01]  /*09b0*/  LDC.64 R8, c[0x0][0x380] ;  /* 0x0000e000ff087b82 */ /* 0x000e220000000a00 */
[----:B------:R-:W-:-:S04]  /*09c0*/  IMAD R7, R4, R0, R5 ;  /* 0x0000000004077224 */ /* 0x000fc800078e0205 */
[----:B0-----:R-:W-:Y:S02]  /*09d0*/  IMAD.WIDE R8, R7, 0x4, R8 ;  /* 0x0000000407087825 */ /* 0x001fe400078e0208 */
[----:B------:R-:W2:Y:S04]  /*09e0*/  LDG.E R7, desc[UR6][R2.64] ;  /* 0x0000000602077981 */ /* 0x000ea8000c1e1900 */
[----:B------:R-:W2:Y:S01]  /*09f0*/  LDG.E R6, desc[UR6][R8.64] ;  /* 0x0000000608067981 */ /* 0x000ea2000c1e1900 */
[----:B------:R-:W-:Y:S02]  /*0a00*/  VOTEU.ANY UR4, UPT, PT ;  /* 0x0000000000047886 */ /* 0x000fe400038e0100 */
[----:B------:R-:W-:Y:S01]  /*0a10*/  UFLO.U32 UR4, UR4 ;  /* 0x00000004000472bd */ /* 0x000fe200080e0000 */
[----:B------:R-:W0:Y:S05]  /*0a20*/  S2R R10, SR_LANEID ;  /* 0x00000000000a7919 */ /* 0x000e2a0000000000 */
[----:B0-----:R-:W-:Y:S01]  /*0a30*/  ISETP.EQ.U32.AND P0, PT, R10, UR4, PT ;  /* 0x000000040a007c0c */ /* 0x001fe2000bf02070 */
[----:B------:R-:W-:-:S04]  /*0a40*/  IMAD.WIDE.U32 R10, R0, 0x4, R8 ;  /* 0x00000004000a7825 */ /* 0x000fc800078e0008 */
[----:B--2---:R-:W-:Y:S02]  /*0a50*/  IMAD R13, R6, R7, RZ ;  /* 0x00000007060d7224 */ /* 0x004fe400078e02ff */
[----:B------:R-:W0:Y:S08]  /*0a60*/  LDC.64 R6, c[0x0][0x390] ;  /* 0x0000e400ff067b82 */ /* 0x000e300000000a00 */
[----:B------:R-:W1:Y:S01]  /*0a70*/  REDUX.SUM UR5, R13 ;  /* 0x000000000d0573c4 */ /* 0x000e62000000c000 */
[----:B0-----:R-:W-:Y:S01]  /*0a80*/  IMAD.WIDE.U32 R6, R4, 0x4, R6 ;  /* 0x0000000404067825 */ /* 0x001fe200078e0006 */
[----:B-1----:R-:W-:-:S05]  /*0a90*/  MOV R15, UR5 ;  /* 0x00000005000f7c02 */ /* 0x002fca0008000f00 */
[----:B------:R0:W-:Y:S04]  /*0aa0*/  @P0 REDG.E.ADD.STRONG.GPU desc[UR6][R6.64], R15 ;  /* 0x0000000f0600098e */ /* 0x0001e8000c12e106 */
[----:B------:R-:W2:Y:S04]  /*0ab0*/  LDG.E R8, desc[UR6][R10.64] ;  /* 0x000000060a087981 */ /* 0x000ea8000c1e1900 */
[----:B------:R-:W2:Y:S02]  /*0ac0*/  LDG.E R9, desc[UR6][R2.64] ;  /* 0x0000000602097981 */ /* 0x000ea4000c1e1900 */
[----:B--2---:R-:W-:-:S02]  /*0ad0*/  IMAD R14, R8, R9, RZ ;  /* 0x00000009080e7224 */ /* 0x004fc400078e02ff */
[----:B------:R-:W-:Y:S02]  /*0ae0*/  IMAD.WIDE.U32 R8, R0, 0x4, R10 ;  /* 0x0000000400087825 */ /* 0x000fe400078e000a */
[----:B------:R-:W1:Y:S02]  /*0af0*/  REDUX.SUM UR4, R14 ;  /* 0x000000000e0473c4 */ /* 0x000e64000000c000 */
        /* <DEDUP_REMOVED lines=38> */
[----:B------:R-:W2:Y:S02]  /*0d60*/  LDG.E R15, desc[UR6][R2.64] ;  /* 0x00000006020f7981 */ /* 0x000ea4000c1e1900 */
[----:B--2---:R-:W-:-:S04]  /*0d70*/  IMAD R15, R10, R15, RZ ;  /* 0x0000000f0a0f7224 */ /* 0x004fc800078e02ff */
[----:B------:R-:W1:Y:S02]  /*0d80*/  REDUX.SUM UR4, R15 ;  /* 0x000000000f0473c4 */ /* 0x000e64000000c000 */
[----:B-1----:R-:W-:-:S05]  /*0d90*/  MOV R9, UR4 ;  /* 0x0000000400097c02 */ /* 0x002fca0008000f00 */
[----:B------:R0:W-:Y:S01]  /*0da0*/  @P0 REDG.E.ADD.STRONG.GPU desc[UR6][R6.64+0x1c], R9 ;  /* 0x00001c090600098e */ /* 0x0001e2000c12e106 */
[----:B------:R-:W-:-:S07]  /*0db0*/  IADD3 R4, PT, PT, R4, 0x8, RZ ;  /* 0x0000000804047810 */ /* 0x000fce0007ffe0ff */
.L_x_76:
[----:B------:R-:W-:Y:S05]  /*0dc0*/  @!P1 EXIT ;  /* 0x000000000000994d */ /* 0x000fea0003800000 */
[----:B------:R-:W-:Y:S02]  /*0dd0*/  ISETP.GE.U32.AND P0, PT, R12, 0x4, PT ;  /* 0x000000040c00780c */ /* 0x000fe40003f06070 */
[----:B0-----:R-:W-:-:S04]  /*0de0*/  LOP3.LUT R6, R0, 0x3, RZ, 0xc0, !PT ;  /* 0x0000000300067812 */ /* 0x001fc800078ec0ff */
        /* <DEDUP_REMOVED lines=32> */
[----:B------:R-:W2:Y:S04]  /*0ff0*/  LDG.E R12, desc[UR6][R12.64] ;  /* 0x000000060c0c7981 */ /* 0x000ea8000c1e1900 */
[----:B0-----:R-:W2:Y:S02]  /*1000*/  LDG.E R15, desc[UR6][R2.64] ;  /* 0x00000006020f7981 */ /* 0x001ea4000c1e1900 */
[----:B--2---:R-:W-:-:S04]  /*1010*/  IMAD R15, R12, R15, RZ ;  /* 0x0000000f0c0f7224 */ /* 0x004fc800078e02ff */
[----:B------:R-:W0:Y:S02]  /*1020*/  REDUX.SUM UR4, R15 ;  /* 0x000000000f0473c4 */ /* 0x000e24000000c000 */
[----:B0-----:R-:W-:-:S05]  /*1030*/  MOV R11, UR4 ;  /* 0x00000004000b7c02 */ /* 0x001fca0008000f00 */
[----:B------:R1:W-:Y:S01]  /*1040*/  @P0 REDG.E.ADD.STRONG.GPU desc[UR6][R8.64+0xc], R11 ;  /* 0x00000c0b0800098e */ /* 0x0003e2000c12e106 */
[----:B------:R-:W-:-:S07]  /*1050*/  IADD3 R4, PT, PT, R4, 0x4, RZ ;  /* 0x0000000404047810 */ /* 0x000fce0007ffe0ff */
.L_x_77:
[----:B------:R-:W-:Y:S05]  /*1060*/  @!P1 EXIT ;  /* 0x000000000000994d */ /* 0x000fea0003800000 */
[----:B-1----:R-:W0:Y:S01]  /*1070*/  LDC.64 R10, c[0x0][0x390] ;  /* 0x0000e400ff0a7b82 */ /* 0x002e220000000a00 */
[----:B------:R-:W-:Y:S01]  /*1080*/  IMAD R7, R4, R0, R5 ;  /* 0x0000000004077224 */ /* 0x000fe200078e0205 */
[----:B------:R-:W-:-:S06]  /*1090*/  IADD3 R6, PT, PT, -R6, RZ, RZ ;  /* 0x000000ff06067210 */ /* 0x000fcc0007ffe1ff */
[----:B------:R-:W1:Y:S01]  /*10a0*/  LDC.64 R8, c[0x0][0x380] ;  /* 0x0000e000ff087b82 */ /* 0x000e620000000a00 */
[----:B0-----:R-:W-:-:S05]  /*10b0*/  IMAD.WIDE.U32 R10, R4, 0x4, R10 ;  /* 0x00000004040a7825 */ /* 0x001fca00078e000a */
[----:B------:R-:W-:-:S07]  /*10c0*/  MOV R15, R11 ;  /* 0x0000000b000f7202 */ /* 0x000fce0000000f00 */
.L_x_78:
[----:B-1----:R-:W-:Y:S01]  /*10d0*/  IMAD.WIDE R4, R7, 0x4, R8 ;  /* 0x0000000407047825 */ /* 0x002fe200078e0208 */
[----:B------:R-:W2:Y:S05]  /*10e0*/  LDG.E R11, desc[UR6][R2.64] ;  /* 0x00000006020b7981 */ /* 0x000eaa000c1e1900 */
[----:B------:R0:W2:Y:S01]  /*10f0*/  LDG.E R4, desc[UR6][R4.64] ;  /* 0x0000000604047981 */ /* 0x0000a2000c1e1900 */
[----:B------:R-:W-:Y:S02]  /*1100*/  VOTEU.ANY UR4, UPT, PT ;  /* 0x0000000000047886 */ /* 0x000fe400038e0100 */
[----:B------:R-:W-:Y:S01]  /*1110*/  UFLO.U32 UR4, UR4 ;  /* 0x00000004000472bd */ /* 0x000fe200080e0000 */
[----:B------:R-:W1:Y:S01]  /*1120*/  S2R R12, SR_LANEID ;  /* 0x00000000000c7919 */ /* 0x000e620000000000 */
[----:B------:R-:W-:-:S02]  /*1130*/  IADD3 R6, PT, PT, R6, 0x1, RZ ;  /* 0x0000000106067810 */ /* 0x000fc40007ffe0ff */
[----:B0-----:R-:W-:Y:S02]  /*1140*/  MOV R5, R15 ;  /* 0x0000000f00057202 */ /* 0x001fe40000000f00 */
[----:B-1----:R-:W-:Y:S02]  /*1150*/  ISETP.EQ.U32.AND P0, PT, R12, UR4, PT ;  /* 0x000000040c007c0c */ /* 0x002fe4000bf02070 */
[----:B------:R-:W-:Y:S01]  /*1160*/  IADD3 R7, PT, PT, R7, R0, RZ ;  /* 0x0000000007077210 */ /* 0x000fe20007ffe0ff */
[----:B--2---:R-:W-:Y:S01]  /*1170*/  IMAD R11, R4, R11, RZ ;  /* 0x0000000b040b7224 */ /* 0x004fe200078e02ff */
[----:B------:R-:W-:-:S03]  /*1180*/  MOV R4, R10 ;  /* 0x0000000a00047202 */ /* 0x000fc60000000f00 */
[----:B------:R-:W0:Y:S01]  /*1190*/  REDUX.SUM UR5, R11 ;  /* 0x000000000b0573c4 */ /* 0x000e22000000c000 */
[----:B------:R-:W-:Y:S02]  /*11a0*/  IADD3 R10, P1, PT, R10, 0x4, RZ ;  /* 0x000000040a0a7810 */ /* 0x000fe40007f3e0ff */
[----:B0-----:R-:W-:-:S05]  /*11b0*/  MOV R13, UR5 ;  /* 0x00000005000d7c02 */ /* 0x001fca0008000f00 */
[----:B------:R0:W-:Y:S01]  /*11c0*/  @P0 REDG.E.ADD.STRONG.GPU desc[UR6][R4.64], R13 ;  /* 0x0000000d0400098e */ /* 0x0001e2000c12e106 */
[----:B------:R-:W-:Y:S02]  /*11d0*/  ISETP.NE.AND P0, PT, R6, RZ, PT ;  /* 0x000000ff0600720c */ /* 0x000fe40003f05270 */
[----:B------:R-:W-:-:S11]  /*11e0*/  IADD3.X R15, PT, PT, RZ, R15, RZ, P1, !PT ;  /* 0x0000000fff0f7210 */ /* 0x000fd60000ffe4ff */
[----:B0-----:R-:W-:Y:S05]  /*11f0*/  @P0 BRA `(.L_x_78) ;  /* 0xfffffffc00b40947 */ /* 0x001fea000383ffff */
[----:B------:R-:W-:Y:S05]  /*1200*/  EXIT ;  /* 0x000000000000794d */ /* 0x000fea0003800000 */
.L_x_79:
        /* <DEDUP_REMOVED lines=15> */
.L_x_85:


//--------------------- .text._Z7kernelAPiS_S_i   --------------------------
	.section	.text._Z7kernelAPiS_S_i,"ax",@progbits
	.align	128
        .global         _Z7kernelAPiS_S_i
        .type           _Z7kernelAPiS_S_i,@function
        .size           _Z7kernelAPiS_S_i,(.L_x_86 - _Z7kernelAPiS_S_i)
        .other          _Z7kernelAPiS_S_i,@"STO_CUDA_ENTRY STV_DEFAULT"
_Z7kernelAPiS_S_i:
.text._Z7kernelAPiS_S_i:
[----:B------:R-:W-:Y:S01]  /*0000*/  LDC R1, c[0x0][0x37c] ;  /* 0x0000df00ff017b82 */ /* 0x000fe20000000800 */
[----:B------:R-:W0:Y:S07]  /*0010*/  S2R R9, SR_TID.X ;  /* 0x0000000000097919 */ /* 0x000e2e0000002100 */
[----:B------:R-:W0:Y:S08]  /*0020*/  S2UR UR4, SR_CTAID.X ;  /* 0x00000000000479c3 */ /* 0x000e300000002500 */
[----:B------:R-:W0:Y:S08]  /*0030*/  LDC R0, c[0x0][0x360] ;  /* 0x0000d800ff007b82 */ /* 0x000e300000000800 */
[----:B------:R-:W1:Y:S01]  /*0040*/  LDC R8, c[0x0][0x398] ;  /* 0x0000e600ff087b82 */ /* 0x000e620000000800 */
[----:B0-----:R-:W-:-:S02]  /*0050*/  IMAD R9, R0, UR4, R9 ;  /* 0x0000000400097c24 */ /* 0x001fc4000f8e0209 */
[----:B-1----:R-:W-:-:S05]  /*0060*/  IMAD R0, R8, R8, RZ ;  /* 0x0000000808007224 */ /* 0x002fca00078e02ff */
[----:B------:R-:W-:-:S13]  /*0070*/  ISETP.GE.AND P0, PT, R9, R0, PT ;  /* 0x000000000900720c */ /* 0x000fda0003f06270 */
[----:B------:R-:W-:Y:S05]  /*0080*/  @P0 EXIT ;  /* 0x000000000000094d */ /* 0x000fea0003800000 */
[----:B------:R-:W-:Y:S01]  /*0090*/  IABS R5, R8 ;  /* 0x0000000800057213 */ /* 0x000fe20000000000 */
[----:B------:R-:W0:Y:S03]  /*00a0*/  LDCU.64 UR4, c[0x0][0x358] ;  /* 0x00006b00ff0477ac */ /* 0x000e260008000a00 */
[----:B------:R-:W1:Y:S08]  /*00b0*/  I2F.RP R0, R5 ;  /* 0x0000000500007306 */ /* 0x000e700000209400 */
[----:B-1----:R-:W1:Y:S02]  /*00c0*/  MUFU.RCP R0, R0 ;  /* 0x0000000000007308 */ /* 0x002e640000001000 */
[----:B-1----:R-:W-:-:S06]  /*00d0*/  IADD3 R2, PT, PT, R0, 0xffffffe, RZ ;  /* 0x0ffffffe00027810 */ /* 0x002fcc0007ffe0ff */
[----:B------:R1:W2:Y:S02]  /*00e0*/  F2I.FTZ.U32.TRUNC.NTZ R3, R2 ;  /* 0x0000000200037305 */ /* 0x0002a4000021f000 */
[----:B-1----:R-:W-:Y:S02]  /*00f0*/  HFMA2 R2, -RZ, RZ, 0, 0 ;  /* 0x00000000ff027431 */ /* 0x002fe400000001ff */
[----:B--2---:R-:W-:-:S04]  /*0100*/  IMAD.MOV R4, RZ, RZ, -R3 ;  /* 0x000000ffff047224 */ /* 0x004fc800078e0a03 */
[----:B------:R-:W-:Y:S01]  /*0110*/  IMAD R7, R4, R5, RZ ;  /* 0x0000000504077224 */ /* 0x000fe200078e02ff */
[----:B------:R-:W-:-:S03]  /*0120*/  IABS R4, R9 ;  /* 0x0000000900047213 */ /* 0x000fc60000000000 */
[----:B------:R-:W-:Y:S02]  /*0130*/  IMAD.HI.U32 R3, R3, R7, R2 ;  /* 0x0000000703037227 */ /* 0x000fe400078e0002 */
[----:B------:R-:W1:Y:S04]  /*0140*/  LDC.64 R6, c[0x0][0x388] ;  /* 0x0000e200ff067b82 */ /* 0x000e680000000a00 */
[----:B------:R-:W-:-:S04]  /*0150*/  IMAD.HI.U32 R3, R3, R4, RZ ;  /* 0x0000000403037227 */ /* 0x000fc800078e00ff */
[----:B------:R-:W-:-:S04]  /*0160*/  IMAD.MOV R0, RZ, RZ, -R3 ;  /* 0x000000ffff007224 */ /* 0x000fc800078e0a03 */
[----:B------:R-:W-:-:S05]  /*0170*/  IMAD R0, R5, R0, R4 ;  /* 0x0000000005007224 */ /* 0x000fca00078e0204 */
[----:B------:R-:W-:-:S13]  /*0180*/  ISETP.GT.U32.AND P2, PT, R5, R0, PT ;  /* 0x000000000500720c */ /* 0x000fda0003f44070 */
[-C--:B------:R-:W-:Y:S01]  /*0190*/  @!P2 IADD3 R0, PT, PT, R0, -R5.reuse, RZ ;  /* 0x800000050000a210 */ /* 0x080fe20007ffe0ff */
[----:B------:R-:W-:Y:S01]  /*01a0*/  @!P2 VIADD R3, R3, 0x1 ;  /* 0x000000010303a836 */ /* 0x000fe20000000000 */
[----:B------:R-:W-:Y:S02]  /*01b0*/  ISETP.NE.AND P2, PT, R8, RZ, PT ;  /* 0x000000ff0800720c */ /* 0x000fe40003f45270 */
[----:B------:R-:W-:Y:S02]  /*01c0*/  ISETP.GE.U32.AND P0, PT, R0, R5, PT ;  /* 0x000000050000720c */ /* 0x000fe40003f06070 */
[----:B------:R-:W-:Y:S01]  /*01d0*/  LOP3.LUT R0, R9, R8, RZ, 0x3c, !PT ;  /* 0x0000000809007212 */ /* 0x000fe200078e3cff */
[----:B------:R-:W2:Y:S03]  /*01e0*/  LDC.64 R4, c[0x0][0x380] ;  /* 0x0000e000ff047b82 */ /* 0x000ea60000000a00 */
[----:B------:R-:W-:-:S07]  /*01f0*/  ISETP.GE.AND P1, PT, R0, RZ, PT ;  /* 0x000000ff0000720c */ /* 0x000fce0003f26270 */
[----:B------:R-:W-:-:S05]  /*0200*/  @P0 IADD3 R3, PT, PT, R3, 0x1, RZ ;  /* 0x0000000103030810 */ /* 0x000fca0007ffe0ff */
[----:B------:R-:W-:-:S05]  /*0210*/  IMAD.MOV.U32 R11, RZ, RZ, R3 ;  /* 0x000000ffff0b7224 */ /* 0x000fca00078e0003 */
[----:B------:R-:W-:Y:S02]  /*0220*/  @!P1 IADD3 R11, PT, PT, -R11, RZ, RZ ;  /* 0x000000ff0b0b9210 */ /* 0x000fe40007ffe1ff */
[----:B------:R-:W-:Y:S01]  /*0230*/  @!P2 LOP3.LUT R11, RZ, R8, RZ, 0x33, !PT ;  /* 0x00000008ff0ba212 */ /* 0x000fe200078e33ff */
[----:B--2---:R-:W-:-:S03]  /*0240*/  IMAD.WIDE R4, R9, 0x4, R4 ;  /* 0x0000000409047825 */ /* 0x004fc600078e0204 */
[----:B------:R-:W-:-:S03]  /*0250*/  IADD3 R3, PT, PT, -R11, RZ, RZ ;  /* 0x000000ff0b037210 */ /* 0x000fc60007ffe1ff */
[----:B0-----:R-:W2:Y:S02]  /*0260*/  LDG.E R4, desc[UR4][R4.64] ;  /* 0x0000000404047981 */ /* 0x001ea4000c1e1900 */
[----:B------:R-:W-:-:S04]  /*0270*/  IMAD R3, R8, R3, R9 ;  /* 0x0000000308037224 */ /* 0x000fc800078e0209 */
[----:B-1----:R-:W-:Y:S02]  /*0280*/  IMAD.WIDE R6, R3, 0x4, R6 ;  /* 0x0000000403067825 */ /* 0x002fe400078e0206 */
[----:B------:R-:W0:Y:S04]  /*0290*/  LDC.64 R2, c[0x0][0x390] ;  /* 0x0000e400ff027b82 */ /* 0x000e280000000a00 */
[----:B------:R-:W2:Y:S01]  /*02a0*/  LDG.E R7, desc[UR4][R6.64] ;  /* 0x0000000406077981 */ /* 0x000ea2000c1e1900 */
[----:B0-----:R-:W-:-:S04]  /*02b0*/  IMAD.WIDE R2, R11, 0x4, R2 ;  /* 0x000000040b027825 */ /* 0x001fc800078e0202 */
[----:B--2---:R-:W-:-:S05]  /*02c0*/  IMAD R9, R4, R7, RZ ;  /* 0x0000000704097224 */ /* 0x004fca00078e02ff */
[----:B------:R-:W-:Y:S01]  /*02d0*/  REDG.E.ADD.STRONG.GPU desc[UR4][R2.64], R9 ;  /* 0x000000090200798e */ /* 0x000fe2000c12e104 */
[----:B------:R-:W-:Y:S05]  /*02e0*/  EXIT ;  /* 0x000000000000794d */ /* 0x000fea0003800000 */
.L_x_80:
        /* <DEDUP_REMOVED lines=9> */
.L_x_86:


//--------------------- .nv.shared._Z8kernelCMPiS_i --------------------------
	.section	.nv.shared._Z8kernelCMPiS_i,"aw",@nobits
	.sectionflags	@""
	.align	16
	.zero		1024


//--------------------- .nv.shared.reserved.0     --------------------------
	.section	.nv.shared.reserved.0,"aw",@nobits
	.weak		__nv_reservedSMEM_offset_0_alias
	.size		__nv_reservedSMEM_offset_0_alias, 0, 64
	.other		__nv_reservedSMEM_offset_0_alias,@"STO_CUDA_RESERVED_SHARED STV_DEFAULT"
__nv_reservedSMEM_offset_0_alias:
	.zero		0
	.zero		64


//--------------------- .nv.shared._Z8kernelSMPiS_S_i --------------------------
	.section	.nv.shared._Z8kernelSMPiS_S_i,"aw",@nobits
	.sectionflags	@""
	.align	16
	.zero		1024


//--------------------- .nv.shared._Z9kernelRedPiS_S_i --------------------------
	.section	.nv.shared._Z9kernelRedPiS_S_i,"aw",@nobits
	.sectionflags	@""
	.align	16
	.zero		1024


//--------------------- .nv.shared._Z7kernelbPiS_S_i --------------------------
	.section	.nv.shared._Z7kernelbPiS_S_i,"aw",@nobits
	.sectionflags	@""
	.align	16
	.zero		1024


//--------------------- .nv.shared._Z7kernelxPiS_S_i --------------------------
	.section	.nv.shared._Z7kernelxPiS_S_i,"aw",@nobits
	.sectionflags	@""
	.align	16
	.zero		1024


//--------------------- .nv.shared._Z7kernelAPiS_S_i --------------------------
	.section	.nv.shared._Z7kernelAPiS_S_i,"aw",@nobits
	.sectionflags	@""
	.align	16
	.zero		1024


//--------------------- .nv.constant0._Z8kernelCMPiS_i --------------------------
	.section	.nv.constant0._Z8kernelCMPiS_i,"a",@progbits
	.sectionflags	@""
	.align	4
.nv.constant0._Z8kernelCMPiS_i:
	.zero		916


//--------------------- .nv.constant0._Z8kernelSMPiS_S_i --------------------------
	.section	.nv.constant0._Z8kernelSMPiS_S_i,"a",@progbits
	.sectionflags	@""
	.align	4
.nv.constant0._Z8kernelSMPiS_S_i:
	.zero		924


//--------------------- .nv.constant0._Z9kernelRedPiS_S_i --------------------------
	.section	.nv.constant0._Z9kernelRedPiS_S_i,"a",@progbits
	.sectionflags	@""
	.align	4
.nv.constant0._Z9kernelRedPiS_S_i:
	.zero		924


//--------------------- .nv.constant0._Z7kernelbPiS_S_i --------------------------
	.section	.nv.constant0._Z7kernelbPiS_S_i,"a",@progbits
	.sectionflags	@""
	.align	4
.nv.constant0._Z7kernelbPiS_S_i:
	.zero		924


//--------------------- .nv.constant0._Z7kernelxPiS_S_i --------------------------
	.section	.nv.constant0._Z7kernelxPiS_S_i,"a",@progbits
	.sectionflags	@""
	.align	4
.nv.constant0._Z7kernelxPiS_S_i:
	.zero		924


//--------------------- .nv.constant0._Z7kernelAPiS_S_i --------------------------
	.section	.nv.constant0._Z7kernelAPiS_S_i,"a",@progbits
	.sectionflags	@""
	.align	4
.nv.constant0._Z7kernelAPiS_S_i:
	.zero		924


//--------------------- SYMBOLS --------------------------

	.type		.nv.reservedSmem.offset0,@object
	.size		.nv.reservedSmem.offset0,0x4
	.type		.nv.reservedSmem.cap,@object
	.size		.nv.reservedSmem.cap,0x4
